// auto-generated by cutlass_sweep.gemm — config: {"arch": "sm_90", "cluster_m": 1, "cluster_n": 1, "dtype": "tf32", "stages": 5, "tile_k": 32, "tile_m": 64, "tile_n": 64}
#include "cutlass/cutlass.h"
#include "cutlass/gemm/collective/collective_builder.hpp"
#include "cutlass/gemm/device/gemm_universal_adapter.h"
#include "cutlass/gemm/kernel/gemm_universal.hpp"
#include "cutlass/epilogue/collective/collective_builder.hpp"

using ElemA = cutlass::tfloat32_t;
using ElemB = cutlass::tfloat32_t;
using ElemCD = cutlass::tfloat32_t;
using Acc  = float;
using TileShape    = cute::Shape<cute::_64, cute::_64, cute::_32>;
using ClusterShape = cute::Shape<cute::_1, cute::_1, cute::_1>;

using CollectiveEpilogue = typename cutlass::epilogue::collective::CollectiveBuilder<
    cutlass::arch::Sm90, cutlass::arch::OpClassTensorOp,
    TileShape, ClusterShape,
    cutlass::epilogue::collective::EpilogueTileAuto,
    Acc, Acc,
    ElemCD, cutlass::layout::RowMajor, 128 / cutlass::sizeof_bits<ElemCD>::value,
    ElemCD, cutlass::layout::RowMajor, 128 / cutlass::sizeof_bits<ElemCD>::value,
    cutlass::epilogue::collective::EpilogueScheduleAuto
  >::CollectiveOp;

using CollectiveMainloop = typename cutlass::gemm::collective::CollectiveBuilder<
    cutlass::arch::Sm90, cutlass::arch::OpClassTensorOp,
    ElemA, cutlass::layout::RowMajor, 128 / cutlass::sizeof_bits<ElemA>::value,
    ElemB, cutlass::layout::ColumnMajor, 128 / cutlass::sizeof_bits<ElemB>::value,
    Acc,
    TileShape, ClusterShape,
    cutlass::gemm::collective::StageCount<5>,
    cutlass::gemm::collective::KernelScheduleAuto
  >::CollectiveOp;

using GemmKernel = cutlass::gemm::kernel::GemmUniversal<
    cute::Shape<int,int,int,int>,
    CollectiveMainloop,
    CollectiveEpilogue
>;
using Gemm = cutlass::gemm::device::GemmUniversalAdapter<GemmKernel>;

// Force the device kernel symbol into the cubin without needing a host main.
auto* _anchor = &cutlass::device_kernel<GemmKernel>;


// ===== COMPILED SASS (sm_90a) =====

	.target	sm_90a

	.elftype	@"ET_EXEC"


//--------------------- .note.nv.tkinfo           --------------------------
	.section	.note.nv.tkinfo,"",@"SHT_NOTE"
	.sectionflags	@"SHF_NOTE_NV_TKINFO"
	.tkinfo
        /*0018*/ 	.word	0x00000002
        /*0030*/ 	.string	""
        /*0030*/ 	.string	"ptxas"
        /*0030*/ 	.string	"Cuda compilation tools, release 13.0, V13.0.88"
        /*0030*/ 	.string	"Build cuda_13.0.r13.0/compiler.36424714_0"
        /*0030*/ 	.string	"-arch sm_90a -m 64 "



//--------------------- .note.nv.cuinfo           --------------------------
	.section	.note.nv.cuinfo,"",@"SHT_NOTE"
	.sectionflags	@"SHF_NOTE_NV_CUINFO"
        /*0018*/ 	.short	0x0002
        /*001a*/ 	.short	0x005a
        /*001c*/ 	.short	0x0082
	.zero		2


//--------------------- .nv.info                  --------------------------
	.section	.nv.info,"",@"SHT_CUDA_INFO"
	.align	4


	//----- nvinfo : EIATTR_REGCOUNT
	.align		4
        /*0000*/ 	.byte	0x04, 0x2f
        /*0002*/ 	.short	(.L_15 - .L_14)
	.align		4
.L_14:
        /*0004*/ 	.word	index@(_ZN7cutlass13device_kernelINS_4gemm6kernel13GemmUniversalIN4cute5tupleIJiiiiEEENS1_10collective13CollectiveMmaINS1_34MainloopSm90TmaGmmaWarpSpecializedILi5ENS5_IJNS4_1CILi1EEESB_SB_EEENS1_32KernelTmaWarpSpecializedPingpongEEENS5_IJNSA_ILi64EEESF_NSA_ILi32EEEEEENS_10tfloat32_tENS5_IJlSB_lEEESI_SJ_NS4_8TiledMMAINS4_8MMA_AtomIJNS4_4SM904GMMA29MMA_64x64x8_F32TF32TF32_SS_TNILNSN_7ScaleInE1ELSP_1EEEEEENS4_6LayoutISC_NS5_IJNSA_ILi0EEEST_ST_EEEEENS5_IJNS4_10UnderscoreESW_SW_EEEEENS4_13SM90_TMA_LOADENS4_14ComposedLayoutINS4_7SwizzleILi3ELi4ELi3EEENS4_18smem_ptr_flag_bitsILi32EEENSS_INS5_IJNSA_ILi8EEESG_EEENS5_IJSG_SB_EEEEEEEvNS4_8identityESZ_S19_vS1A_EENS_8epilogue10collective6detail29Sm90TmaWarpSpecializedAdapterINS1D_15DefaultEpilogueISI_SJ_SJ_NS1C_6thread17LinearCombinationISI_Li1EffLNS1H_9ScaleType4KindE0ELNS_15FloatRoundStyleE2ESI_EENS1_15EpilogueDefaultEEEEEvvEEEEvNT_6ParamsE)
        /*0008*/ 	.word	0x000000a8


	//----- nvinfo : EIATTR_FRAME_SIZE
	.align		4
.L_15:
        /*000c*/ 	.byte	0x04, 0x11
        /*000e*/ 	.short	(.L_17 - .L_16)
	.align		4
.L_16:
        /*0010*/ 	.word	index@(_ZN7cutlass13device_kernelINS_4gemm6kernel13GemmUniversalIN4cute5tupleIJiiiiEEENS1_10collective13CollectiveMmaINS1_34MainloopSm90TmaGmmaWarpSpecializedILi5ENS5_IJNS4_1CILi1EEESB_SB_EEENS1_32KernelTmaWarpSpecializedPingpongEEENS5_IJNSA_ILi64EEESF_NSA_ILi32EEEEEENS_10tfloat32_tENS5_IJlSB_lEEESI_SJ_NS4_8TiledMMAINS4_8MMA_AtomIJNS4_4SM904GMMA29MMA_64x64x8_F32TF32TF32_SS_TNILNSN_7ScaleInE1ELSP_1EEEEEENS4_6LayoutISC_NS5_IJNSA_ILi0EEEST_ST_EEEEENS5_IJNS4_10UnderscoreESW_SW_EEEEENS4_13SM90_TMA_LOADENS4_14ComposedLayoutINS4_7SwizzleILi3ELi4ELi3EEENS4_18smem_ptr_flag_bitsILi32EEENSS_INS5_IJNSA_ILi8EEESG_EEENS5_IJSG_SB_EEEEEEEvNS4_8identityESZ_S19_vS1A_EENS_8epilogue10collective6detail29Sm90TmaWarpSpecializedAdapterINS1D_15DefaultEpilogueISI_SJ_SJ_NS1C_6thread17LinearCombinationISI_Li1EffLNS1H_9ScaleType4KindE0ELNS_15FloatRoundStyleE2ESI_EENS1_15EpilogueDefaultEEEEEvvEEEEvNT_6ParamsE)
        /*0014*/ 	.word	0x00000008


	//----- nvinfo : EIATTR_MIN_STACK_SIZE
	.align		4
.L_17:
        /*0018*/ 	.byte	0x04, 0x12
        /*001a*/ 	.short	(.L_19 - .L_18)
	.align		4
.L_18:
        /*001c*/ 	.word	index@(_ZN7cutlass13device_kernelINS_4gemm6kernel13GemmUniversalIN4cute5tupleIJiiiiEEENS1_10collective13CollectiveMmaINS1_34MainloopSm90TmaGmmaWarpSpecializedILi5ENS5_IJNS4_1CILi1EEESB_SB_EEENS1_32KernelTmaWarpSpecializedPingpongEEENS5_IJNSA_ILi64EEESF_NSA_ILi32EEEEEENS_10tfloat32_tENS5_IJlSB_lEEESI_SJ_NS4_8TiledMMAINS4_8MMA_AtomIJNS4_4SM904GMMA29MMA_64x64x8_F32TF32TF32_SS_TNILNSN_7ScaleInE1ELSP_1EEEEEENS4_6LayoutISC_NS5_IJNSA_ILi0EEEST_ST_EEEEENS5_IJNS4_10UnderscoreESW_SW_EEEEENS4_13SM90_TMA_LOADENS4_14ComposedLayoutINS4_7SwizzleILi3ELi4ELi3EEENS4_18smem_ptr_flag_bitsILi32EEENSS_INS5_IJNSA_ILi8EEESG_EEENS5_IJSG_SB_EEEEEEEvNS4_8identityESZ_S19_vS1A_EENS_8epilogue10collective6detail29Sm90TmaWarpSpecializedAdapterINS1D_15DefaultEpilogueISI_SJ_SJ_NS1C_6thread17LinearCombinationISI_Li1EffLNS1H_9ScaleType4KindE0ELNS_15FloatRoundStyleE2ESI_EENS1_15EpilogueDefaultEEEEEvvEEEEvNT_6ParamsE)
        /*0020*/ 	.word	0x00000008
.L_19:


//--------------------- .nv.compat                --------------------------
	.section	.nv.compat,"",@"SHT_CUDA_COMPAT_INFO"
	.align	4
        /*0000*/ 	.byte	0x02, 0x09, 0x01, 0x00, 0x02, 0x02, 0x04, 0x00, 0x02, 0x05, 0x05, 0x00, 0x03, 0x07, 0x01, 0x01
        /*0010*/ 	.byte	0x02, 0x03, 0x01, 0x00, 0x02, 0x06, 0x01, 0x00, 0x04, 0x0b, 0x08, 0x00, 0x00, 0x00, 0x00, 0x00
        /*0020*/ 	.byte	0x00, 0x00, 0x00, 0x00


//--------------------- .nv.info._ZN7cutlass13device_kernelINS_4gemm6kernel13GemmUniversalIN4cute5tupleIJiiiiEEENS1_10collective13CollectiveMmaINS1_34MainloopSm90TmaGmmaWarpSpecializedILi5ENS5_IJNS4_1CILi1EEESB_SB_EEENS1_32KernelTmaWarpSpecializedPingpongEEENS5_IJNSA_ILi64EEESF_NSA_ILi32EEEEEENS_10tfloat32_tENS5_IJlSB_lEEESI_SJ_NS4_8TiledMMAINS4_8MMA_AtomIJNS4_4SM904GMMA29MMA_64x64x8_F32TF32TF32_SS_TNILNSN_7ScaleInE1ELSP_1EEEEEENS4_6LayoutISC_NS5_IJNSA_ILi0EEEST_ST_EEEEENS5_IJNS4_10UnderscoreESW_SW_EEEEENS4_13SM90_TMA_LOADENS4_14ComposedLayoutINS4_7SwizzleILi3ELi4ELi3EEENS4_18smem_ptr_flag_bitsILi32EEENSS_INS5_IJNSA_ILi8EEESG_EEENS5_IJSG_SB_EEEEEEEvNS4_8identityESZ_S19_vS1A_EENS_8epilogue10collective6detail29Sm90TmaWarpSpecializedAdapterINS1D_15DefaultEpilogueISI_SJ_SJ_NS1C_6thread17LinearCombinationISI_Li1EffLNS1H_9ScaleType4KindE0ELNS_15FloatRoundStyleE2ESI_EENS1_15EpilogueDefaultEEEEEvvEEEEvNT_6ParamsE --------------------------
	.section	.nv.info._ZN7cutlass13device_kernelINS_4gemm6kernel13GemmUniversalIN4cute5tupleIJiiiiEEENS1_10collective13CollectiveMmaINS1_34MainloopSm90TmaGmmaWarpSpecializedILi5ENS5_IJNS4_1CILi1EEESB_SB_EEENS1_32KernelTmaWarpSpecializedPingpongEEENS5_IJNSA_ILi64EEESF_NSA_ILi32EEEEEENS_10tfloat32_tENS5_IJlSB_lEEESI_SJ_NS4_8TiledMMAINS4_8MMA_AtomIJNS4_4SM904GMMA29MMA_64x64x8_F32TF32TF32_SS_TNILNSN_7ScaleInE1ELSP_1EEEEEENS4_6LayoutISC_NS5_IJNSA_ILi0EEEST_ST_EEEEENS5_IJNS4_10UnderscoreESW_SW_EEEEENS4_13SM90_TMA_LOADENS4_14ComposedLayoutINS4_7SwizzleILi3ELi4ELi3EEENS4_18smem_ptr_flag_bitsILi32EEENSS_INS5_IJNSA_ILi8EEESG_EEENS5_IJSG_SB_EEEEEEEvNS4_8identityESZ_S19_vS1A_EENS_8epilogue10collective6detail29Sm90TmaWarpSpecializedAdapterINS1D_15DefaultEpilogueISI_SJ_SJ_NS1C_6thread17LinearCombinationISI_Li1EffLNS1H_9ScaleType4KindE0ELNS_15FloatRoundStyleE2ESI_EENS1_15EpilogueDefaultEEEEEvvEEEEvNT_6ParamsE,"",@"SHT_CUDA_INFO"
	.sectionflags	@""
	.align	4


	//----- nvinfo : EIATTR_CUDA_API_VERSION
	.align		4
        /*0000*/ 	.byte	0x04, 0x37
        /*0002*/ 	.short	(.L_21 - .L_20)
.L_20:
        /*0004*/ 	.word	0x00000082


	//----- nvinfo : EIATTR_KPARAM_INFO
	.align		4
.L_21:
        /*0008*/ 	.byte	0x04, 0x17
        /*000a*/ 	.short	(.L_23 - .L_22)
.L_22:
        /*000c*/ 	.word	0x00000000
        /*0010*/ 	.short	0x0000
        /*0012*/ 	.short	0x0070
        /*0014*/ 	.byte	0x00, 0xf0, 0x01, 0x10


	//----- nvinfo : EIATTR_SPARSE_MMA_MASK
	.align		4
.L_23:
        /*0018*/ 	.byte	0x03, 0x50
        /*001a*/ 	.short	0x0000


	//----- nvinfo : EIATTR_MAXREG_COUNT
	.align		4
        /*001c*/ 	.byte	0x03, 0x1b
        /*001e*/ 	.short	0x00a8


	//----- nvinfo : EIATTR_NUM_BARRIERS
	.align		4
        /*0020*/ 	.byte	0x02, 0x4c
        /*0022*/ 	.byte	0x01
	.zero		1


	//----- nvinfo : EIATTR_EXTERNS
	.align		4
        /*0024*/ 	.byte	0x04, 0x0f
        /*0026*/ 	.short	(.L_25 - .L_24)


	//   ....[0]....
	.align		4
.L_24:
        /*0028*/ 	.word	index@(__assertfail)


	//----- nvinfo : EIATTR_ANNOTATIONS
	.align		4
.L_25:
        /*002c*/ 	.byte	0x04, 0x55
        /*002e*/ 	.short	(.L_27 - .L_26)


	//   ....[0]....
.L_26:
        /*0030*/ 	.word	0x00000001
        /*0034*/ 	.byte	0xf0, 0x0a, 0x00, 0x00, 0x01, 0x00, 0x00, 0x00, 0xf0, 0x42, 0x00, 0x00, 0x01, 0x00, 0x00, 0x00
        /*0044*/ 	.byte	0xe0, 0x4e, 0x00, 0x00


	//----- nvinfo : EIATTR_MERCURY_ISA_VERSION
	.align		4
.L_27:
        /*0048*/ 	.byte	0x03, 0x5f
        /*004a*/ 	.short	0x0101


	//----- nvinfo : EIATTR_INT_WARP_WIDE_INSTR_OFFSETS
	.align		4
        /*004c*/ 	.byte	0x04, 0x31
        /*004e*/ 	.short	(.L_29 - .L_28)


	//   ....[0]....
.L_28:
        /*0050*/ 	.word	0x00000400


	//   ....[1]....
        /*0054*/ 	.word	0x00000420


	//   ....[2]....
        /*0058*/ 	.word	0x000004a0


	//   ....[3]....
        /*005c*/ 	.word	0x000004b0


	//   ....[4]....
        /*0060*/ 	.word	0x000004c0


	//   ....[5]....
        /*0064*/ 	.word	0x000004e0


	//   ....[6]....
        /*0068*/ 	.word	0x00000570


	//   ....[7]....
        /*006c*/ 	.word	0x00000590


	//----- nvinfo : EIATTR_COOP_GROUP_MASK_REGIDS
	.align		4
.L_29:
        /*0070*/ 	.byte	0x04, 0x29
        /*0072*/ 	.short	(.L_31 - .L_30)


	//   ....[0]....
.L_30:
        /*0074*/ 	.word	0xffffffff


	//   ....[1]....
        /*0078*/ 	.word	0xffffffff


	//   ....[2]....
        /*007c*/ 	.word	0xffffffff


	//   ....[3]....
        /*0080*/ 	.word	0xffffffff


	//   ....[4]....
        /*0084*/ 	.word	0xffffffff


	//   ....[5]....
        /*0088*/ 	.word	0xffffffff


	//----- nvinfo : EIATTR_COOP_GROUP_INSTR_OFFSETS
	.align		4
.L_31:
        /*008c*/ 	.byte	0x04, 0x28
        /*008e*/ 	.short	(.L_33 - .L_32)


	//   ....[0]....
.L_32:
        /*0090*/ 	.word	0x00000070


	//   ....[1]....
        /*0094*/ 	.word	0x00000080


	//   ....[2]....
        /*0098*/ 	.word	0x00000140


	//   ....[3]....
        /*009c*/ 	.word	0x000002f0


	//   ....[4]....
        /*00a0*/ 	.word	0x00000330


	//   ....[5]....
        /*00a4*/ 	.word	0x00000380


	//----- nvinfo : EIATTR_REG_RECONFIG
	.align		4
.L_33:
        /*00a8*/ 	.byte	0x01, 0x54
	.zero		2


	//----- nvinfo : EIATTR_SYSCALL_OFFSETS
	.align		4
        /*00ac*/ 	.byte	0x04, 0x46
        /*00ae*/ 	.short	(.L_35 - .L_34)


	//   ....[0]....
.L_34:
        /*00b0*/ 	.word	0x00001620


	//----- nvinfo : EIATTR_MBARRIER_INSTR_OFFSETS
	.align		4
.L_35:
        /*00b4*/ 	.byte	0x04, 0x39
        /*00b6*/ 	.short	(.L_37 - .L_36)


	//   ....[0]....
.L_36:
        /*00b8*/ 	.word	0x00000240
        /*00bc*/ 	.word	0x000000ff
        /*00c0*/ 	.word	0x00000000
        /*00c4*/ 	.short	0x0100
        /*00c6*/ 	.byte	0x08
	.zero		1


	//   ....[1]....
        /*00c8*/ 	.word	0x00000250
        /*00cc*/ 	.word	0x000000ff
        /*00d0*/ 	.word	0x00000028
        /*00d4*/ 	.short	0x0100
        /*00d6*/ 	.byte	0x08
	.zero		1


	//   ....[2]....
        /*00d8*/ 	.word	0x00000260
        /*00dc*/ 	.word	0x000000ff
        /*00e0*/ 	.word	0x00000008
        /*00e4*/ 	.short	0x0100
        /*00e6*/ 	.byte	0x08
	.zero		1


	//   ....[3]....
        /*00e8*/ 	.word	0x00000270
        /*00ec*/ 	.word	0x000000ff
        /*00f0*/ 	.word	0x00000030
        /*00f4*/ 	.short	0x0100
        /*00f6*/ 	.byte	0x08
	.zero		1


	//   ....[4]....
        /*00f8*/ 	.word	0x00000280
        /*00fc*/ 	.word	0x000000ff
        /*0100*/ 	.word	0x00000010
        /*0104*/ 	.short	0x0100
        /*0106*/ 	.byte	0x08
	.zero		1


	//   ....[5]....
        /*0108*/ 	.word	0x00000290
        /*010c*/ 	.word	0x000000ff
        /*0110*/ 	.word	0x00000038
        /*0114*/ 	.short	0x0100
        /*0116*/ 	.byte	0x08
	.zero		1


	//   ....[6]....
        /*0118*/ 	.word	0x000002a0
        /*011c*/ 	.word	0x000000ff
        /*0120*/ 	.word	0x00000018
        /*0124*/ 	.short	0x0100
        /*0126*/ 	.byte	0x08
	.zero		1


	//   ....[7]....
        /*0128*/ 	.word	0x000002b0
        /*012c*/ 	.word	0x000000ff
        /*0130*/ 	.word	0x00000040
        /*0134*/ 	.short	0x0100
        /*0136*/ 	.byte	0x08
	.zero		1


	//   ....[8]....
        /*0138*/ 	.word	0x000002c0
        /*013c*/ 	.word	0x000000ff
        /*0140*/ 	.word	0x00000020
        /*0144*/ 	.short	0x0100
        /*0146*/ 	.byte	0x08
	.zero		1


	//   ....[9]....
        /*0148*/ 	.word	0x000002d0
        /*014c*/ 	.word	0x000000ff
        /*0150*/ 	.word	0x00000048
        /*0154*/ 	.short	0x0100
        /*0156*/ 	.byte	0x08
	.zero		1


	//   ....[10]....
        /*0158*/ 	.word	0x000005d0
        /*015c*/ 	.word	0x000000ff
        /*0160*/ 	.word	0x00000080
        /*0164*/ 	.short	0x0100
        /*0166*/ 	.byte	0x08
	.zero		1


	//   ....[11]....
        /*0168*/ 	.word	0x00000640
        /*016c*/ 	.word	0x000000ff
        /*0170*/ 	.word	0x00000088
        /*0174*/ 	.short	0x0100
        /*0176*/ 	.byte	0x08
	.zero		1


	//   ....[12]....
        /*0178*/ 	.word	0x00000660
        /*017c*/ 	.word	0x000000ff
        /*0180*/ 	.word	0x00000060
        /*0184*/ 	.short	0x0100
        /*0186*/ 	.byte	0x09
	.zero		1


	//   ....[13]....
        /*0188*/ 	.word	0x00000670
        /*018c*/ 	.word	0x000000ff
        /*0190*/ 	.word	0x00000068
        /*0194*/ 	.short	0x0100
        /*0196*/ 	.byte	0x09
	.zero		1


	//   ....[14]....
        /*0198*/ 	.word	0x00000680
        /*019c*/ 	.word	0x000000ff
        /*01a0*/ 	.word	0x00000070
        /*01a4*/ 	.short	0x0100
        /*01a6*/ 	.byte	0x09
	.zero		1


	//   ....[15]....
        /*01a8*/ 	.word	0x00000690
        /*01ac*/ 	.word	0x000000ff
        /*01b0*/ 	.word	0x00000078
        /*01b4*/ 	.short	0x0100
        /*01b6*/ 	.byte	0x09
	.zero		1


	//   ....[16]....
        /*01b8*/ 	.word	0x00001500
        /*01bc*/ 	.word	0x0000003d
        /*01c0*/ 	.word	0x00000000
        /*01c4*/ 	.short	0x010a
        /*01c6*/ 	.byte	0x2a
	.zero		1


	//   ....[17]....
        /*01c8*/ 	.word	0x000016a0
        /*01cc*/ 	.word	0x00000003
        /*01d0*/ 	.word	0x00000000
        /*01d4*/ 	.short	0x010a
        /*01d6*/ 	.byte	0x3f
	.zero		1


	//   ....[18]....
        /*01d8*/ 	.word	0x000016e0
        /*01dc*/ 	.word	0x00000003
        /*01e0*/ 	.word	0x00000000
        /*01e4*/ 	.short	0x010a
        /*01e6*/ 	.byte	0x3f
	.zero		1


	//   ....[19]....
        /*01e8*/ 	.word	0x000019e0
        /*01ec*/ 	.word	0x000000ff
        /*01f0*/ 	.word	0x00000000
        /*01f4*/ 	.short	0x010a
        /*01f6*/ 	.byte	0x04
	.zero		1


	//   ....[20]....
        /*01f8*/ 	.word	0x00001a20
        /*01fc*/ 	.word	0x000000ff
        /*0200*/ 	.word	0x00000000
        /*0204*/ 	.short	0x010a
        /*0206*/ 	.byte	0x04
	.zero		1


	//   ....[21]....
        /*0208*/ 	.word	0x00001c80
        /*020c*/ 	.word	0x000000ff
        /*0210*/ 	.word	0x00000000
        /*0214*/ 	.short	0x0101
        /*0216*/ 	.byte	0x04
	.zero		1


	//   ....[22]....
        /*0218*/ 	.word	0x00001d70
        /*021c*/ 	.word	0x0000003e
        /*0220*/ 	.word	0x00000000
        /*0224*/ 	.short	0x0101
        /*0226*/ 	.byte	0x2f
	.zero		1


	//   ....[23]....
        /*0228*/ 	.word	0x00001e40
        /*022c*/ 	.word	0x000000ff
        /*0230*/ 	.word	0x00000000
        /*0234*/ 	.short	0x0101
        /*0236*/ 	.byte	0x06
	.zero		1


	//   ....[24]....
        /*0238*/ 	.word	0x00001ef0
        /*023c*/ 	.word	0x0000003d
        /*0240*/ 	.word	0x00000010
        /*0244*/ 	.short	0x010a
        /*0246*/ 	.byte	0x2a
	.zero		1


	//   ....[25]....
        /*0248*/ 	.word	0x00004310
        /*024c*/ 	.word	0x00000040
        /*0250*/ 	.word	0x00000000
        /*0254*/ 	.short	0x0101
        /*0256*/ 	.byte	0x2f
	.zero		1


	//   ....[26]....
        /*0258*/ 	.word	0x00004c70
        /*025c*/ 	.word	0x0000000a
        /*0260*/ 	.word	0x00000028
        /*0264*/ 	.short	0x010a
        /*0266*/ 	.byte	0x3f
	.zero		1


	//   ....[27]....
        /*0268*/ 	.word	0x00004ff0
        /*026c*/ 	.word	0x00000005
        /*0270*/ 	.word	0x00000088
        /*0274*/ 	.short	0x0101
        /*0276*/ 	.byte	0x3f
	.zero		1


	//   ....[28]....
        /*0278*/ 	.word	0x00005770
        /*027c*/ 	.word	0x00000009
        /*0280*/ 	.word	0x00000000
        /*0284*/ 	.short	0x010a
        /*0286*/ 	.byte	0x3f
	.zero		1


	//   ....[29]....
        /*0288*/ 	.word	0x000057f0
        /*028c*/ 	.word	0x00000008
        /*0290*/ 	.word	0x00000000
        /*0294*/ 	.short	0x010a
        /*0296*/ 	.byte	0x3f
	.zero		1


	//   ....[30]....
        /*0298*/ 	.word	0x00005880
        /*029c*/ 	.word	0x00000009
        /*02a0*/ 	.word	0x00000000
        /*02a4*/ 	.short	0x010a
        /*02a6*/ 	.byte	0x3f
	.zero		1


	//   ....[31]....
        /*02a8*/ 	.word	0x00005910
        /*02ac*/ 	.word	0x00000006
        /*02b0*/ 	.word	0x00000000
        /*02b4*/ 	.short	0x010a
        /*02b6*/ 	.byte	0x3f
	.zero		1


	//   ....[32]....
        /*02b8*/ 	.word	0x000059a0
        /*02bc*/ 	.word	0x00000003
        /*02c0*/ 	.word	0x00000000
        /*02c4*/ 	.short	0x010a
        /*02c6*/ 	.byte	0x3f
	.zero		1


	//   ....[33]....
        /*02c8*/ 	.word	0x00005a00
        /*02cc*/ 	.word	0x0000003f
        /*02d0*/ 	.word	0x00000000
        /*02d4*/ 	.short	0x010a
        /*02d6*/ 	.byte	0x3f
	.zero		1


	//   ....[34]....
        /*02d8*/ 	.word	0x00005a50
        /*02dc*/ 	.word	0x00000003
        /*02e0*/ 	.word	0x00000000
        /*02e4*/ 	.short	0x010a
        /*02e6*/ 	.byte	0x3f
	.zero		1


	//   ....[35]....
        /*02e8*/ 	.word	0x00005ab0
        /*02ec*/ 	.word	0x00000004
        /*02f0*/ 	.word	0x00000000
        /*02f4*/ 	.short	0x010a
        /*02f6*/ 	.byte	0x3f
	.zero		1


	//   ....[36]....
        /*02f8*/ 	.word	0x00005b00
        /*02fc*/ 	.word	0x0000003f
        /*0300*/ 	.word	0x00000010
        /*0304*/ 	.short	0x010a
        /*0306*/ 	.byte	0x3f
	.zero		1


	//   ....[37]....
        /*0308*/ 	.word	0x00005bd0
        /*030c*/ 	.word	0x0000000a
        /*0310*/ 	.word	0x00000028
        /*0314*/ 	.short	0x010a
        /*0316*/ 	.byte	0x3f
	.zero		1


	//   ....[38]....
        /*0318*/ 	.word	0x00005ca0
        /*031c*/ 	.word	0x00000009
        /*0320*/ 	.word	0x00000000
        /*0324*/ 	.short	0x010a
        /*0326*/ 	.byte	0x3f
	.zero		1


	//   ....[39]....
        /*0328*/ 	.word	0x00005cf0
        /*032c*/ 	.word	0x00000008
        /*0330*/ 	.word	0x00000000
        /*0334*/ 	.short	0x010a
        /*0336*/ 	.byte	0x3f
	.zero		1


	//   ....[40]....
        /*0338*/ 	.word	0x00005d40
        /*033c*/ 	.word	0x00000009
        /*0340*/ 	.word	0x00000000
        /*0344*/ 	.short	0x010a
        /*0346*/ 	.byte	0x3f
	.zero		1


	//   ....[41]....
        /*0348*/ 	.word	0x00005d90
        /*034c*/ 	.word	0x00000006
        /*0350*/ 	.word	0x00000000
        /*0354*/ 	.short	0x010a
        /*0356*/ 	.byte	0x3f
	.zero		1


	//----- nvinfo : EIATTR_NUM_MBARRIERS
	.align		4
.L_37:
        /*0358*/ 	.byte	0x03, 0x38
        /*035a*/ 	.short	0x0010


	//----- nvinfo : EIATTR_EXIT_INSTR_OFFSETS
	.align		4
        /*035c*/ 	.byte	0x04, 0x1c
        /*035e*/ 	.short	(.L_39 - .L_38)


	//   ....[0]....
.L_38:
        /*0360*/ 	.word	0x000011a0


	//   ....[1]....
        /*0364*/ 	.word	0x00001200


	//   ....[2]....
        /*0368*/ 	.word	0x000049a0


	//   ....[3]....
        /*036c*/ 	.word	0x000049d0


	//   ....[4]....
        /*0370*/ 	.word	0x000059f0


	//----- nvinfo : EIATTR_MAX_THREADS
	.align		4
.L_39:
        /*0374*/ 	.byte	0x04, 0x05
        /*0376*/ 	.short	(.L_41 - .L_40)
.L_40:
        /*0378*/ 	.word	0x00000180
        /*037c*/ 	.word	0x00000001
        /*0380*/ 	.word	0x00000001


	//----- nvinfo : EIATTR_CRS_STACK_SIZE
	.align		4
.L_41:
        /*0384*/ 	.byte	0x04, 0x1e
        /*0386*/ 	.short	(.L_43 - .L_42)
.L_42:
        /*0388*/ 	.word	0x00000000


	//----- nvinfo : EIATTR_CBANK_PARAM_SIZE
	.align		4
.L_43:
        /*038c*/ 	.byte	0x03, 0x19
        /*038e*/ 	.short	0x0470


	//----- nvinfo : EIATTR_PARAM_CBANK
	.align		4
        /*0390*/ 	.byte	0x04, 0x0a
        /*0392*/ 	.short	(.L_45 - .L_44)
	.align		4
.L_44:
        /*0394*/ 	.word	index@(.nv.constant0._ZN7cutlass13device_kernelINS_4gemm6kernel13GemmUniversalIN4cute5tupleIJiiiiEEENS1_10collective13CollectiveMmaINS1_34MainloopSm90TmaGmmaWarpSpecializedILi5ENS5_IJNS4_1CILi1EEESB_SB_EEENS1_32KernelTmaWarpSpecializedPingpongEEENS5_IJNSA_ILi64EEESF_NSA_ILi32EEEEEENS_10tfloat32_tENS5_IJlSB_lEEESI_SJ_NS4_8TiledMMAINS4_8MMA_AtomIJNS4_4SM904GMMA29MMA_64x64x8_F32TF32TF32_SS_TNILNSN_7ScaleInE1ELSP_1EEEEEENS4_6LayoutISC_NS5_IJNSA_ILi0EEEST_ST_EEEEENS5_IJNS4_10UnderscoreESW_SW_EEEEENS4_13SM90_TMA_LOADENS4_14ComposedLayoutINS4_7SwizzleILi3ELi4ELi3EEENS4_18smem_ptr_flag_bitsILi32EEENSS_INS5_IJNSA_ILi8EEESG_EEENS5_IJSG_SB_EEEEEEEvNS4_8identityESZ_S19_vS1A_EENS_8epilogue10collective6detail29Sm90TmaWarpSpecializedAdapterINS1D_15DefaultEpilogueISI_SJ_SJ_NS1C_6thread17LinearCombinationISI_Li1EffLNS1H_9ScaleType4KindE0ELNS_15FloatRoundStyleE2ESI_EENS1_15EpilogueDefaultEEEEEvvEEEEvNT_6ParamsE)
        /*0398*/ 	.short	0x0210
        /*039a*/ 	.short	0x0470


	//----- nvinfo : EIATTR_SW_WAR
	.align		4
.L_45:
        /*039c*/ 	.byte	0x04, 0x36
        /*039e*/ 	.short	(.L_47 - .L_46)
.L_46:
        /*03a0*/ 	.word	0x00000008
.L_47:


//--------------------- .nv.callgraph             --------------------------
	.section	.nv.callgraph,"",@"SHT_CUDA_CALLGRAPH"
	.align	4
	.sectionentsize	8
	.align		4
        /*0000*/ 	.word	0x00000000
	.align		4
        /*0004*/ 	.word	0xffffffff
	.align		4
        /*0008*/ 	.word	index@(_ZN7cutlass13device_kernelINS_4gemm6kernel13GemmUniversalIN4cute5tupleIJiiiiEEENS1_10collective13CollectiveMmaINS1_34MainloopSm90TmaGmmaWarpSpecializedILi5ENS5_IJNS4_1CILi1EEESB_SB_EEENS1_32KernelTmaWarpSpecializedPingpongEEENS5_IJNSA_ILi64EEESF_NSA_ILi32EEEEEENS_10tfloat32_tENS5_IJlSB_lEEESI_SJ_NS4_8TiledMMAINS4_8MMA_AtomIJNS4_4SM904GMMA29MMA_64x64x8_F32TF32TF32_SS_TNILNSN_7ScaleInE1ELSP_1EEEEEENS4_6LayoutISC_NS5_IJNSA_ILi0EEEST_ST_EEEEENS5_IJNS4_10UnderscoreESW_SW_EEEEENS4_13SM90_TMA_LOADENS4_14ComposedLayoutINS4_7SwizzleILi3ELi4ELi3EEENS4_18smem_ptr_flag_bitsILi32EEENSS_INS5_IJNSA_ILi8EEESG_EEENS5_IJSG_SB_EEEEEEEvNS4_8identityESZ_S19_vS1A_EENS_8epilogue10collective6detail29Sm90TmaWarpSpecializedAdapterINS1D_15DefaultEpilogueISI_SJ_SJ_NS1C_6thread17LinearCombinationISI_Li1EffLNS1H_9ScaleType4KindE0ELNS_15FloatRoundStyleE2ESI_EENS1_15EpilogueDefaultEEEEEvvEEEEvNT_6ParamsE)
	.align		4
        /*000c*/ 	.word	index@(__assertfail)
	.align		4
        /*0010*/ 	.word	0x00000000
	.align		4
        /*0014*/ 	.word	0xfffffffe
	.align		4
        /*0018*/ 	.word	0x00000000
	.align		4
        /*001c*/ 	.word	0xfffffffd
	.align		4
        /*0020*/ 	.word	0x00000000
	.align		4
        /*0024*/ 	.word	0xfffffffc


//--------------------- .nv.constant4             --------------------------
	.section	.nv.constant4,"a",@progbits
	.align	8
	.align		8
.nv.constant4:
        /*0000*/ 	.dword	__assertfail
	.align		8
        /*0008*/ 	.dword	__unnamed_1
	.align		8
        /*0010*/ 	.dword	_ZN39_INTERNAL_83f43549_4_k_cu_87e712f7_61814cuda3std3__45__cpo5beginE
	.align		8
        /*0018*/ 	.dword	_ZN39_INTERNAL_83f43549_4_k_cu_87e712f7_61814cuda3std3__45__cpo3endE
	.align		8
        /*0020*/ 	.dword	_ZN39_INTERNAL_83f43549_4_k_cu_87e712f7_61814cuda3std3__45__cpo6cbeginE
	.align		8
        /*0028*/ 	.dword	_ZN39_INTERNAL_83f43549_4_k_cu_87e712f7_61814cuda3std3__45__cpo4cendE
	.align		8
        /*0030*/ 	.dword	_ZN39_INTERNAL_83f43549_4_k_cu_87e712f7_61814cuda3std3__441_GLOBAL__N__83f43549_4_k_cu_87e712f7_61816ignoreE
	.align		8
        /*0038*/ 	.dword	_ZN39_INTERNAL_83f43549_4_k_cu_87e712f7_61814cuda3std3__419piecewise_constructE
	.align		8
        /*0040*/ 	.dword	_ZN39_INTERNAL_83f43549_4_k_cu_87e712f7_61814cuda3std3__48in_placeE
	.align		8
        /*0048*/ 	.dword	_ZN39_INTERNAL_83f43549_4_k_cu_87e712f7_61814cuda3std6ranges3__45__cpo4swapE
	.align		8
        /*0050*/ 	.dword	_ZN39_INTERNAL_83f43549_4_k_cu_87e712f7_61814cuda3std6ranges3__45__cpo9iter_moveE
	.align		8
        /*0058*/ 	.dword	_ZN39_INTERNAL_83f43549_4_k_cu_87e712f7_61814cute7productE
	.align		8
        /*0060*/ 	.dword	_ZN39_INTERNAL_83f43549_4_k_cu_87e712f7_61814cute1_E
	.align		8
        /*0068*/ 	.dword	$str$22
	.align		8
        /*0070*/ 	.dword	$str$23


//--------------------- .text._ZN7cutlass13device_kernelINS_4gemm6kernel13GemmUniversalIN4cute5tupleIJiiiiEEENS1_10collective13CollectiveMmaINS1_34MainloopSm90TmaGmmaWarpSpecializedILi5ENS5_IJNS4_1CILi1EEESB_SB_EEENS1_32KernelTmaWarpSpecializedPingpongEEENS5_IJNSA_ILi64EEESF_NSA_ILi32EEEEEENS_10tfloat32_tENS5_IJlSB_lEEESI_SJ_NS4_8TiledMMAINS4_8MMA_AtomIJNS4_4SM904GMMA29MMA_64x64x8_F32TF32TF32_SS_TNILNSN_7ScaleInE1ELSP_1EEEEEENS4_6LayoutISC_NS5_IJNSA_ILi0EEEST_ST_EEEEENS5_IJNS4_10UnderscoreESW_SW_EEEEENS4_13SM90_TMA_LOADENS4_14ComposedLayoutINS4_7SwizzleILi3ELi4ELi3EEENS4_18smem_ptr_flag_bitsILi32EEENSS_INS5_IJNSA_ILi8EEESG_EEENS5_IJSG_SB_EEEEEEEvNS4_8identityESZ_S19_vS1A_EENS_8epilogue10collective6detail29Sm90TmaWarpSpecializedAdapterINS1D_15DefaultEpilogueISI_SJ_SJ_NS1C_6thread17LinearCombinationISI_Li1EffLNS1H_9ScaleType4KindE0ELNS_15FloatRoundStyleE2ESI_EENS1_15EpilogueDefaultEEEEEvvEEEEvNT_6ParamsE --------------------------
	.section	.text._ZN7cutlass13device_kernelINS_4gemm6kernel13GemmUniversalIN4cute5tupleIJiiiiEEENS1_10collective13CollectiveMmaINS1_34MainloopSm90TmaGmmaWarpSpecializedILi5ENS5_IJNS4_1CILi1EEESB_SB_EEENS1_32KernelTmaWarpSpecializedPingpongEEENS5_IJNSA_ILi64EEESF_NSA_ILi32EEEEEENS_10tfloat32_tENS5_IJlSB_lEEESI_SJ_NS4_8TiledMMAINS4_8MMA_AtomIJNS4_4SM904GMMA29MMA_64x64x8_F32TF32TF32_SS_TNILNSN_7ScaleInE1ELSP_1EEEEEENS4_6LayoutISC_NS5_IJNSA_ILi0EEEST_ST_EEEEENS5_IJNS4_10UnderscoreESW_SW_EEEEENS4_13SM90_TMA_LOADENS4_14ComposedLayoutINS4_7SwizzleILi3ELi4ELi3EEENS4_18smem_ptr_flag_bitsILi32EEENSS_INS5_IJNSA_ILi8EEESG_EEENS5_IJSG_SB_EEEEEEEvNS4_8identityESZ_S19_vS1A_EENS_8epilogue10collective6detail29Sm90TmaWarpSpecializedAdapterINS1D_15DefaultEpilogueISI_SJ_SJ_NS1C_6thread17LinearCombinationISI_Li1EffLNS1H_9ScaleType4KindE0ELNS_15FloatRoundStyleE2ESI_EENS1_15EpilogueDefaultEEEEEvvEEEEvNT_6ParamsE,"ax",@progbits
	.align	128
.text._ZN7cutlass13device_kernelINS_4gemm6kernel13GemmUniversalIN4cute5tupleIJiiiiEEENS1_10collective13CollectiveMmaINS1_34MainloopSm90TmaGmmaWarpSpecializedILi5ENS5_IJNS4_1CILi1EEESB_SB_EEENS1_32KernelTmaWarpSpecializedPingpongEEENS5_IJNSA_ILi64EEESF_NSA_ILi32EEEEEENS_10tfloat32_tENS5_IJlSB_lEEESI_SJ_NS4_8TiledMMAINS4_8MMA_AtomIJNS4_4SM904GMMA29MMA_64x64x8_F32TF32TF32_SS_TNILNSN_7ScaleInE1ELSP_1EEEEEENS4_6LayoutISC_NS5_IJNSA_ILi0EEEST_ST_EEEEENS5_IJNS4_10UnderscoreESW_SW_EEEEENS4_13SM90_TMA_LOADENS4_14ComposedLayoutINS4_7SwizzleILi3ELi4ELi3EEENS4_18smem_ptr_flag_bitsILi32EEENSS_INS5_IJNSA_ILi8EEESG_EEENS5_IJSG_SB_EEEEEEEvNS4_8identityESZ_S19_vS1A_EENS_8epilogue10collective6detail29Sm90TmaWarpSpecializedAdapterINS1D_15DefaultEpilogueISI_SJ_SJ_NS1C_6thread17LinearCombinationISI_Li1EffLNS1H_9ScaleType4KindE0ELNS_15FloatRoundStyleE2ESI_EENS1_15EpilogueDefaultEEEEEvvEEEEvNT_6ParamsE:
        .type           _ZN7cutlass13device_kernelINS_4gemm6kernel13GemmUniversalIN4cute5tupleIJiiiiEEENS1_10collective13CollectiveMmaINS1_34MainloopSm90TmaGmmaWarpSpecializedILi5ENS5_IJNS4_1CILi1EEESB_SB_EEENS1_32KernelTmaWarpSpecializedPingpongEEENS5_IJNSA_ILi64EEESF_NSA_ILi32EEEEEENS_10tfloat32_tENS5_IJlSB_lEEESI_SJ_NS4_8TiledMMAINS4_8MMA_AtomIJNS4_4SM904GMMA29MMA_64x64x8_F32TF32TF32_SS_TNILNSN_7ScaleInE1ELSP_1EEEEEENS4_6LayoutISC_NS5_IJNSA_ILi0EEEST_ST_EEEEENS5_IJNS4_10UnderscoreESW_SW_EEEEENS4_13SM90_TMA_LOADENS4_14ComposedLayoutINS4_7SwizzleILi3ELi4ELi3EEENS4_18smem_ptr_flag_bitsILi32EEENSS_INS5_IJNSA_ILi8EEESG_EEENS5_IJSG_SB_EEEEEEEvNS4_8identityESZ_S19_vS1A_EENS_8epilogue10collective6detail29Sm90TmaWarpSpecializedAdapterINS1D_15DefaultEpilogueISI_SJ_SJ_NS1C_6thread17LinearCombinationISI_Li1EffLNS1H_9ScaleType4KindE0ELNS_15FloatRoundStyleE2ESI_EENS1_15EpilogueDefaultEEEEEvvEEEEvNT_6ParamsE,@function
        .size           _ZN7cutlass13device_kernelINS_4gemm6kernel13GemmUniversalIN4cute5tupleIJiiiiEEENS1_10collective13CollectiveMmaINS1_34MainloopSm90TmaGmmaWarpSpecializedILi5ENS5_IJNS4_1CILi1EEESB_SB_EEENS1_32KernelTmaWarpSpecializedPingpongEEENS5_IJNSA_ILi64EEESF_NSA_ILi32EEEEEENS_10tfloat32_tENS5_IJlSB_lEEESI_SJ_NS4_8TiledMMAINS4_8MMA_AtomIJNS4_4SM904GMMA29MMA_64x64x8_F32TF32TF32_SS_TNILNSN_7ScaleInE1ELSP_1EEEEEENS4_6LayoutISC_NS5_IJNSA_ILi0EEEST_ST_EEEEENS5_IJNS4_10UnderscoreESW_SW_EEEEENS4_13SM90_TMA_LOADENS4_14ComposedLayoutINS4_7SwizzleILi3ELi4ELi3EEENS4_18smem_ptr_flag_bitsILi32EEENSS_INS5_IJNSA_ILi8EEESG_EEENS5_IJSG_SB_EEEEEEEvNS4_8identityESZ_S19_vS1A_EENS_8epilogue10collective6detail29Sm90TmaWarpSpecializedAdapterINS1D_15DefaultEpilogueISI_SJ_SJ_NS1C_6thread17LinearCombinationISI_Li1EffLNS1H_9ScaleType4KindE0ELNS_15FloatRoundStyleE2ESI_EENS1_15EpilogueDefaultEEEEEvvEEEEvNT_6ParamsE,(.L_x_135 - _ZN7cutlass13device_kernelINS_4gemm6kernel13GemmUniversalIN4cute5tupleIJiiiiEEENS1_10collective13CollectiveMmaINS1_34MainloopSm90TmaGmmaWarpSpecializedILi5ENS5_IJNS4_1CILi1EEESB_SB_EEENS1_32KernelTmaWarpSpecializedPingpongEEENS5_IJNSA_ILi64EEESF_NSA_ILi32EEEEEENS_10tfloat32_tENS5_IJlSB_lEEESI_SJ_NS4_8TiledMMAINS4_8MMA_AtomIJNS4_4SM904GMMA29MMA_64x64x8_F32TF32TF32_SS_TNILNSN_7ScaleInE1ELSP_1EEEEEENS4_6LayoutISC_NS5_IJNSA_ILi0EEEST_ST_EEEEENS5_IJNS4_10UnderscoreESW_SW_EEEEENS4_13SM90_TMA_LOADENS4_14ComposedLayoutINS4_7SwizzleILi3ELi4ELi3EEENS4_18smem_ptr_flag_bitsILi32EEENSS_INS5_IJNSA_ILi8EEESG_EEENS5_IJSG_SB_EEEEEEEvNS4_8identityESZ_S19_vS1A_EENS_8epilogue10collective6detail29Sm90TmaWarpSpecializedAdapterINS1D_15DefaultEpilogueISI_SJ_SJ_NS1C_6thread17LinearCombinationISI_Li1EffLNS1H_9ScaleType4KindE0ELNS_15FloatRoundStyleE2ESI_EENS1_15EpilogueDefaultEEEEEvvEEEEvNT_6ParamsE)
        .other          _ZN7cutlass13device_kernelINS_4gemm6kernel13GemmUniversalIN4cute5tupleIJiiiiEEENS1_10collective13CollectiveMmaINS1_34MainloopSm90TmaGmmaWarpSpecializedILi5ENS5_IJNS4_1CILi1EEESB_SB_EEENS1_32KernelTmaWarpSpecializedPingpongEEENS5_IJNSA_ILi64EEESF_NSA_ILi32EEEEEENS_10tfloat32_tENS5_IJlSB_lEEESI_SJ_NS4_8TiledMMAINS4_8MMA_AtomIJNS4_4SM904GMMA29MMA_64x64x8_F32TF32TF32_SS_TNILNSN_7ScaleInE1ELSP_1EEEEEENS4_6LayoutISC_NS5_IJNSA_ILi0EEEST_ST_EEEEENS5_IJNS4_10UnderscoreESW_SW_EEEEENS4_13SM90_TMA_LOADENS4_14ComposedLayoutINS4_7SwizzleILi3ELi4ELi3EEENS4_18smem_ptr_flag_bitsILi32EEENSS_INS5_IJNSA_ILi8EEESG_EEENS5_IJSG_SB_EEEEEEEvNS4_8identityESZ_S19_vS1A_EENS_8epilogue10collective6detail29Sm90TmaWarpSpecializedAdapterINS1D_15DefaultEpilogueISI_SJ_SJ_NS1C_6thread17LinearCombinationISI_Li1EffLNS1H_9ScaleType4KindE0ELNS_15FloatRoundStyleE2ESI_EENS1_15EpilogueDefaultEEEEEvvEEEEvNT_6ParamsE,@"STO_CUDA_ENTRY STV_DEFAULT"
_ZN7cutlass13device_kernelINS_4gemm6kernel13GemmUniversalIN4cute5tupleIJiiiiEEENS1_10collective13CollectiveMmaINS1_34MainloopSm90TmaGmmaWarpSpecializedILi5ENS5_IJNS4_1CILi1EEESB_SB_EEENS1_32KernelTmaWarpSpecializedPingpongEEENS5_IJNSA_ILi64EEESF_NSA_ILi32EEEEEENS_10tfloat32_tENS5_IJlSB_lEEESI_SJ_NS4_8TiledMMAINS4_8MMA_AtomIJNS4_4SM904GMMA29MMA_64x64x8_F32TF32TF32_SS_TNILNSN_7ScaleInE1ELSP_1EEEEEENS4_6LayoutISC_NS5_IJNSA_ILi0EEEST_ST_EEEEENS5_IJNS4_10UnderscoreESW_SW_EEEEENS4_13SM90_TMA_LOADENS4_14ComposedLayoutINS4_7SwizzleILi3ELi4ELi3EEENS4_18smem_ptr_flag_bitsILi32EEENSS_INS5_IJNSA_ILi8EEESG_EEENS5_IJSG_SB_EEEEEEEvNS4_8identityESZ_S19_vS1A_EENS_8epilogue10collective6detail29Sm90TmaWarpSpecializedAdapterINS1D_15DefaultEpilogueISI_SJ_SJ_NS1C_6thread17LinearCombinationISI_Li1EffLNS1H_9ScaleType4KindE0ELNS_15FloatRoundStyleE2ESI_EENS1_15EpilogueDefaultEEEEEvvEEEEvNT_6ParamsE:
[----:B------:R-:W0:Y:S02]  /*0000*/  LDC R1, c[0x0][0x28] ;  /* 0x00000a00ff017b82 */ /* 0x000e240000000800 */
[----:B0-----:R-:W-:Y:S01]  /*0010*/  VIADD R1, R1, 0xfffffff8 ;  /* 0xfffffff801017836 */ /* 0x001fe20000000000 */
[----:B------:R-:W0:Y:S01]  /*0020*/  S2R R4, SR_TID.X ;  /* 0x0000000000047919 */ /* 0x000e220000002100 */
[----:B------:R-:W-:Y:S01]  /*0030*/  ELECT P0, URZ, PT ;  /* 0x00000000003f782f */ /* 0x000fe20003800000 */
[----:B------:R-:W-:Y:S01]  /*0040*/  BSSY B0, `(.L_x_0) ;  /* 0x000000f000007945 */ /* 0x000fe20003800000 */
[--C-:B0-----:R-:W-:Y:S02]  /*0050*/  SHF.R.U32.HI R0, RZ, 0x5, R4.reuse ;  /* 0x00000005ff007819 */ /* 0x101fe40000011604 */
[----:B------:R-:W-:-:S03]  /*0060*/  SHF.R.U32.HI R5, RZ, 0x7, R4 ;  /* 0x00000007ff057819 */ /* 0x000fc60000011604 */
[----:B------:R-:W0:Y:S04]  /*0070*/  SHFL.IDX PT, R2, R0, RZ, 0x1f ;  /* 0x00001fff00027589 */ /* 0x000e2800000e0000 */
[----:B------:R1:W2:Y:S01]  /*0080*/  SHFL.IDX PT, R8, R5, RZ, 0x1f ;  /* 0x00001fff05087589 */ /* 0x0002a200000e0000 */
[----:B0-----:R-:W-:-:S13]  /*0090*/  ISETP.NE.OR P0, PT, R2, RZ, !P0 ;  /* 0x000000ff0200720c */ /* 0x001fda0004705670 */
[----:B-12---:R-:W-:Y:S05]  /*00a0*/  @P0 BRA `(.L_x_1) ;  /* 0x0000000000200947 */ /* 0x006fea0003800000 */
[----:B------:R-:W-:Y:S02]  /*00b0*/  ULDC.64 UR4, c[0x0][0x198] ;  /* 0x0000660000047ab9 */ /* 0x000fe40000000a00 */
[----:B------:R-:W-:Y:S02]  /*00c0*/  UIADD3 UR6, UP0, UR4, 0xf0, URZ ;  /* 0x000000f004067890 */ /* 0x000fe4000ff1e03f */
[----:B------:R-:W-:Y:S02]  /*00d0*/  UIADD3 UR4, UP1, UR4, 0x1f0, URZ ;  /* 0x000001f004047890 */ /* 0x000fe4000ff3e03f */
[----:B------:R-:W-:Y:S02]  /*00e0*/  UIADD3.X UR7, URZ, UR5, URZ, UP0, !UPT ;  /* 0x000000053f077290 */ /* 0x000fe400087fe43f */
[----:B------:R-:W-:-:S07]  /*00f0*/  UIADD3.X UR5, URZ, UR5, URZ, UP1, !UPT ;  /* 0x000000053f057290 */ /* 0x000fce0008ffe43f */
[----:B------:R0:W-:Y:S02]  /*0100*/  UTMACCTL.PF [UR6] ;  /* 0x00000000060079b9 */ /* 0x0001e40008040000 */
[----:B------:R0:W-:Y:S02]  /*0110*/  UTMACCTL.PF [UR4] ;  /* 0x00000000040079b9 */ /* 0x0001e40008040000 */
[----:B0-----:R-:W-:Y:S01]  /*0120*/  NOP ;  /* 0x0000000000007918 */ /* 0x001fe20000000000 */
.L_x_1:
[----:B------:R-:W-:Y:S05]  /*0130*/  BSYNC B0 ;  /* 0x0000000000007941 */ /* 0x000fea0003800000 */
.L_x_0:
[----:B------:R-:W0:Y:S02]  /*0140*/  SHFL.IDX PT, R3, R0, RZ, 0x1f ;  /* 0x00001fff00037589 */ /* 0x000e2400000e0000 */
[----:B0-----:R-:W-:-:S13]  /*0150*/  ISETP.NE.AND P0, PT, R3, RZ, PT ;  /* 0x000000ff0300720c */ /* 0x001fda0003f05270 */
[----:B------:R-:W-:Y:S05]  /*0160*/  @P0 BRA `(.L_x_2) ;  /* 0x0000000000600947 */ /* 0x000fea0003800000 */
[----:B------:R-:W0:Y:S01]  /*0170*/  S2UR UR8, SR_CgaCtaId ;  /* 0x00000000000879c3 */ /* 0x000e220000008800 */
[----:B------:R-:W-:Y:S01]  /*0180*/  UMOV UR4, 0x400 ;  /* 0x0000040000047882 */ /* 0x000fe20000000000 */
[----:B------:R-:W-:Y:S01]  /*0190*/  UMOV UR5, 0x1 ;  /* 0x0000000100057882 */ /* 0x000fe20000000000 */
[----:B------:R-:W-:Y:S01]  /*01a0*/  UMOV UR6, 0x80 ;  /* 0x0000008000067882 */ /* 0x000fe20000000000 */
[----:B------:R-:W-:Y:S01]  /*01b0*/  ELECT P0, URZ, PT ;  /* 0x00000000003f782f */ /* 0x000fe20003800000 */
[----:B------:R-:W-:-:S04]  /*01c0*/  UIADD3 UR6, -UR6, 0x100000, URZ ;  /* 0x0010000006067890 */ /* 0x000fc8000fffe13f */
[----:B------:R-:W-:Y:S02]  /*01d0*/  USHF.L.U32 UR7, UR6, 0xb, URZ ;  /* 0x0000000b06077899 */ /* 0x000fe4000800063f */
[----:B------:R-:W-:Y:S02]  /*01e0*/  USHF.L.U32 UR6, UR6, 0x1, URZ ;  /* 0x0000000106067899 */ /* 0x000fe4000800063f */
[----:B0-----:R-:W-:Y:S02]  /*01f0*/  ULEA UR8, UR8, UR4, 0x18 ;  /* 0x0000000408087291 */ /* 0x001fe4000f8ec03f */
[----:B------:R-:W-:-:S04]  /*0200*/  UIADD3 UR4, -UR5, 0x100000, URZ ;  /* 0x0010000005047890 */ /* 0x000fc8000fffe13f */
[----:B------:R-:W-:Y:S02]  /*0210*/  USHF.L.U32 UR5, UR4, 0xb, URZ ;  /* 0x0000000b04057899 */ /* 0x000fe4000800063f */
[----:B------:R-:W-:Y:S01]  /*0220*/  USHF.L.U32 UR4, UR4, 0x1, URZ ;  /* 0x0000000104047899 */ /* 0x000fe2000800063f */
[----:B------:R-:W0:Y:S11]  /*0230*/  FENCE.VIEW.ASYNC.S ;  /* 0x00000000000073c6 */ /* 0x000e360000000000 */
[----:B0-----:R0:W1:Y:S01]  /*0240*/  SYNCS.EXCH.64 URZ, [UR8], UR4 ;  /* 0x00000004083f75b2 */ /* 0x0010620008000100 */
[----:B------:R0:W2:Y:S01]  /*0250*/  SYNCS.EXCH.64 URZ, [UR8+0x28], UR6 ;  /* 0x00002806083f75b2 */ /* 0x0000a20008000100 */
[----:B------:R0:W3:Y:S01]  /*0260*/  SYNCS.EXCH.64 URZ, [UR8+0x8], UR4 ;  /* 0x00000804083f75b2 */ /* 0x0000e20008000100 */
[----:B------:R0:W4:Y:S01]  /*0270*/  SYNCS.EXCH.64 URZ, [UR8+0x30], UR6 ;  /* 0x00003006083f75b2 */ /* 0x0001220008000100 */
[----:B------:R0:W0:Y:S01]  /*0280*/  SYNCS.EXCH.64 URZ, [UR8+0x10], UR4 ;  /* 0x00001004083f75b2 */ /* 0x0000220008000100 */
[----:B------:R0:W0:Y:S01]  /*0290*/  SYNCS.EXCH.64 URZ, [UR8+0x38], UR6 ;  /* 0x00003806083f75b2 */ /* 0x0000220008000100 */
[----:B------:R0:W0:Y:S01]  /*02a0*/  SYNCS.EXCH.64 URZ, [UR8+0x18], UR4 ;  /* 0x00001804083f75b2 */ /* 0x0000220008000100 */
[----:B------:R0:W0:Y:S01]  /*02b0*/  SYNCS.EXCH.64 URZ, [UR8+0x40], UR6 ;  /* 0x00004006083f75b2 */ /* 0x0000220008000100 */
[----:B------:R0:W0:Y:S01]  /*02c0*/  SYNCS.EXCH.64 URZ, [UR8+0x20], UR4 ;  /* 0x00002004083f75b2 */ /* 0x0000220008000100 */
[----:B------:R0:W0:Y:S01]  /*02d0*/  SYNCS.EXCH.64 URZ, [UR8+0x48], UR6 ;  /* 0x00004806083f75b2 */ /* 0x0000220008000100 */
[----:B------:R-:W-:Y:S01]  /*02e0*/  NOP ;  /* 0x0000000000007918 */ /* 0x000fe20000000000 */
.L_x_2:
[----:B------:R-:W5:Y:S01]  /*02f0*/  SHFL.IDX PT, R6, R0, RZ, 0x1f ;  /* 0x00001fff00067589 */ /* 0x000f6200000e0000 */
[----:B------:R-:W-:Y:S01]  /*0300*/  ELECT P0, URZ, PT ;  /* 0x00000000003f782f */ /* 0x000fe20003800000 */
[----:B------:R-:W-:Y:S01]  /*0310*/  NOP ;  /* 0x0000000000007918 */ /* 0x000fe20000000000 */
[----:B------:R-:W-:Y:S01]  /*0320*/  ELECT P1, URZ, PT ;  /* 0x00000000003f782f */ /* 0x000fe20003820000 */
[----:B------:R-:W1:Y:S01]  /*0330*/  SHFL.IDX PT, R3, R0, RZ, 0x1f ;  /* 0x00001fff00037589 */ /* 0x000e6200000e0000 */
[----:B0-----:R-:W-:Y:S01]  /*0340*/  UMOV UR4, 0x20 ;  /* 0x0000002000047882 */ /* 0x001fe20000000000 */
[----:B------:R-:W-:Y:S01]  /*0350*/  UMOV UR11, 0x80 ;  /* 0x00000080000b7882 */ /* 0x000fe20000000000 */
[----:B------:R-:W-:Y:S01]  /*0360*/  NOP ;  /* 0x0000000000007918 */ /* 0x000fe20000000000 */
[C---:B------:R-:W-:Y:S01]  /*0370*/  VIADD R33, R8.reuse, 0xffffffff ;  /* 0xffffffff08217836 */ /* 0x040fe20000000000 */
[----:B------:R-:W0:Y:S01]  /*0380*/  SHFL.IDX PT, R5, R5, RZ, 0x1f ;  /* 0x00001fff05057589 */ /* 0x000e2200000e0000 */
[----:B------:R-:W-:Y:S01]  /*0390*/  ULDC.64 UR36, c[0x0][0x208] ;  /* 0x0000820000247ab9 */ /* 0x000fe20000000a00 */
[----:B------:R-:W-:-:S02]  /*03a0*/  ISETP.NE.AND P2, PT, R8, RZ, PT ;  /* 0x000000ff0800720c */ /* 0x000fc40003f45270 */
[----:B------:R-:W-:Y:S02]  /*03b0*/  ISETP.GE.U32.AND P3, PT, R33, 0x2, PT ;  /* 0x000000022100780c */ /* 0x000fe40003f66070 */
[----:B-----5:R-:W-:Y:S02]  /*03c0*/  ISETP.NE.OR P0, PT, R6, RZ, !P0 ;  /* 0x000000ff0600720c */ /* 0x020fe40004705670 */
[----:B-1----:R-:W-:Y:S02]  /*03d0*/  ISETP.NE.OR P1, PT, R3, RZ, !P1 ;  /* 0x000000ff0300720c */ /* 0x002fe40004f25670 */
[----:B------:R-:W-:-:S04]  /*03e0*/  SHF.R.S32.HI R3, RZ, 0x1f, R2 ;  /* 0x0000001fff037819 */ /* 0x000fc80000011402 */
[----:B------:R-:W-:-:S05]  /*03f0*/  LEA.HI R3, R3, R2, RZ, 0x2 ;  /* 0x0000000203037211 */ /* 0x000fca00078f10ff */
[----:B------:R-:W-:Y:S01]  /*0400*/  VOTEU.ALL UP0, P0 ;  /* 0x00000000003f7886 */ /* 0x000fe20000000000 */
[----:B------:R-:W-:Y:S01]  /*0410*/  LOP3.LUT R3, R3, 0xfffffffc, RZ, 0xc0, !PT ;  /* 0xfffffffc03037812 */ /* 0x000fe200078ec0ff */
[----:B------:R-:W-:-:S03]  /*0420*/  VOTEU.ALL UP1, P1 ;  /* 0x00000000003f7886 */ /* 0x000fc60000820000 */
[----:B------:R-:W1:Y:S01]  /*0430*/  @!UP0 S2UR UR7, SR_CgaCtaId ;  /* 0x00000000000789c3 */ /* 0x000e620000008800 */
[----:B------:R-:W-:Y:S01]  /*0440*/  @!UP0 UMOV UR6, 0x400 ;  /* 0x0000040000068882 */ /* 0x000fe20000000000 */
[----:B------:R-:W-:-:S04]  /*0450*/  @!UP0 UIADD3 UR4, -UR4, 0x100000, URZ ;  /* 0x0010000004048890 */ /* 0x000fc8000fffe13f */
[----:B------:R-:W-:Y:S02]  /*0460*/  @!UP0 USHF.L.U32 UR5, UR4, 0xb, URZ ;  /* 0x0000000b04058899 */ /* 0x000fe4000800063f */
[----:B------:R-:W-:Y:S01]  /*0470*/  @!UP0 USHF.L.U32 UR4, UR4, 0x1, URZ ;  /* 0x0000000104048899 */ /* 0x000fe2000800063f */
[----:B------:R-:W-:Y:S01]  /*0480*/  IMAD.IADD R0, R2, 0x1, -R3 ;  /* 0x0000000102007824 */ /* 0x000fe200078e0a03 */
[----:B------:R-:W-:Y:S01]  /*0490*/  @!UP1 UMOV UR9, 0x400 ;  /* 0x0000040000099882 */ /* 0x000fe20000000000 */
[----:B------:R-:W-:Y:S01]  /*04a0*/  VOTEU.ALL UP2, P1 ;  /* 0x00000000003f7886 */ /* 0x000fe20000840000 */
[----:B------:R-:W-:Y:S01]  /*04b0*/  VOTEU.ALL UP3, P1 ;  /* 0x00000000003f7886 */ /* 0x000fe20000860000 */
[----:B------:R-:W-:Y:S01]  /*04c0*/  VOTEU.ALL UP4, P1 ;  /* 0x00000000003f7886 */ /* 0x000fe20000880000 */
[----:B------:R-:W5:Y:S01]  /*04d0*/  @!UP1 S2UR UR10, SR_CgaCtaId ;  /* 0x00000000000a99c3 */ /* 0x000f620000008800 */
[----:B------:R-:W-:Y:S01]  /*04e0*/  VOTEU.ALL UP5, P1 ;  /* 0x00000000003f7886 */ /* 0x000fe200008a0000 */
[----:B------:R-:W-:-:S04]  /*04f0*/  SHF.R.S32.HI R3, RZ, 0x1f, R4 ;  /* 0x0000001fff037819 */ /* 0x000fc80000011404 */
[----:B------:R-:W-:-:S04]  /*0500*/  LEA.HI R3, R3, R4, RZ, 0x7 ;  /* 0x0000000403037211 */ /* 0x000fc800078f38ff */
[----:B------:R-:W-:-:S05]  /*0510*/  LOP3.LUT R3, R3, 0xffffff80, RZ, 0xc0, !PT ;  /* 0xffffff8003037812 */ /* 0x000fca00078ec0ff */
[----:B------:R-:W-:Y:S01]  /*0520*/  IMAD.IADD R3, R4, 0x1, -R3 ;  /* 0x0000000104037824 */ /* 0x000fe200078e0a03 */
[----:B-1----:R-:W-:Y:S02]  /*0530*/  @!UP0 ULEA UR8, UR7, UR6, 0x18 ;  /* 0x0000000607088291 */ /* 0x002fe4000f8ec03f */
[----:B------:R-:W-:-:S04]  /*0540*/  @!UP1 UIADD3 UR6, -UR11, 0x100000, URZ ;  /* 0x001000000b069890 */ /* 0x000fc8000fffe13f */
[----:B------:R-:W-:Y:S02]  /*0550*/  @!UP1 USHF.L.U32 UR7, UR6, 0xb, URZ ;  /* 0x0000000b06079899 */ /* 0x000fe4000800063f */
[----:B------:R-:W-:Y:S01]  /*0560*/  @!UP1 USHF.L.U32 UR6, UR6, 0x1, URZ ;  /* 0x0000000106069899 */ /* 0x000fe2000800063f */
[----:B------:R-:W-:Y:S01]  /*0570*/  VOTEU.ALL UP0, P0 ;  /* 0x00000000003f7886 */ /* 0x000fe20000000000 */
[----:B-----5:R-:W-:Y:S01]  /*0580*/  @!UP1 ULEA UR9, UR10, UR9, 0x18 ;  /* 0x000000090a099291 */ /* 0x020fe2000f8ec03f */
[----:B------:R-:W-:Y:S02]  /*0590*/  VOTEU.ALL UP1, P0 ;  /* 0x00000000003f7886 */ /* 0x000fe40000020000 */
[----:B------:R-:W-:Y:S01]  /*05a0*/  ULDC.64 UR10, c[0x0][0x598] ;  /* 0x00016600000a7ab9 */ /* 0x000fe20000000a00 */
[----:B------:R-:W-:Y:S01]  /*05b0*/  ISETP.NE.AND P0, PT, R0, 0x3, PT ;  /* 0x000000030000780c */ /* 0x000fe20003f05270 */
[----:B------:R-:W1:Y:S02]  /*05c0*/  FENCE.VIEW.ASYNC.S ;  /* 0x00000000000073c6 */ /* 0x000e640000000000 */
[----:B-1----:R1:W2:Y:S01]  /*05d0*/  @!UP0 SYNCS.EXCH.64 URZ, [UR8+0x80], UR4 ;  /* 0x00008004083f85b2 */ /* 0x0022a20008000100 */
[----:B------:R-:W-:-:S02]  /*05e0*/  ISETP.NE.U32.AND P1, PT, RZ, UR10, PT ;  /* 0x0000000aff007c0c */ /* 0x000fc4000bf25070 */
[----:B------:R-:W-:Y:S02]  /*05f0*/  ISETP.EQ.OR P0, PT, R0, RZ, !P0 ;  /* 0x000000ff0000720c */ /* 0x000fe40004702670 */
[----:B------:R-:W-:Y:S02]  /*0600*/  ISETP.NE.AND.EX P1, PT, RZ, UR11, PT, P1 ;  /* 0x0000000bff007c0c */ /* 0x000fe4000bf25310 */
[----:B------:R-:W-:-:S04]  /*0610*/  ISETP.EQ.AND P0, PT, R8, RZ, P0 ;  /* 0x000000ff0800720c */ /* 0x000fc80000702270 */
[----:B------:R-:W-:-:S04]  /*0620*/  SEL R16, RZ, 0x1, !P0 ;  /* 0x00000001ff107807 */ /* 0x000fc80004000000 */
[----:B------:R-:W-:Y:S01]  /*0630*/  SEL R16, R16, 0x2, P3 ;  /* 0x0000000210107807 */ /* 0x000fe20001800000 */
[----:B------:R1:W2:Y:S01]  /*0640*/  @!UP1 SYNCS.EXCH.64 URZ, [UR8+0x88], UR4 ;  /* 0x00008804083f95b2 */ /* 0x0002a20008000100 */
[----:B------:R-:W-:Y:S01]  /*0650*/  NOP ;  /* 0x0000000000007918 */ /* 0x000fe20000000000 */
[----:B------:R1:W2:Y:S01]  /*0660*/  @!UP2 SYNCS.EXCH.64 URZ, [UR9+0x60], UR6 ;  /* 0x00006006093fa5b2 */ /* 0x0002a20008000100 */
[----:B------:R1:W2:Y:S01]  /*0670*/  @!UP3 SYNCS.EXCH.64 URZ, [UR9+0x68], UR6 ;  /* 0x00006806093fb5b2 */ /* 0x0002a20008000100 */
[----:B------:R1:W2:Y:S01]  /*0680*/  @!UP4 SYNCS.EXCH.64 URZ, [UR9+0x70], UR6 ;  /* 0x00007006093fc5b2 */ /* 0x0002a20008000100 */
[----:B------:R1:W2:Y:S01]  /*0690*/  @!UP5 SYNCS.EXCH.64 URZ, [UR9+0x78], UR6 ;  /* 0x00007806093fd5b2 */ /* 0x0002a20008000100 */
[----:B------:R-:W-:Y:S01]  /*06a0*/  NOP ;  /* 0x0000000000007918 */ /* 0x000fe20000000000 */
[----:B--234-:R-:W-:Y:S06]  /*06b0*/  BAR.SYNC.DEFER_BLOCKING 0x0 ;  /* 0x0000000000007b1d */ /* 0x01cfec0000010000 */
[----:B01----:R-:W-:Y:S05]  /*06c0*/  @!P1 BRA `(.L_x_3) ;  /* 0x00000000001c9947 */ /* 0x003fea0003800000 */
[----:B------:R-:W0:Y:S02]  /*06d0*/  LDC.64 R6, c[0x0][0x598] ;  /* 0x00016600ff067b82 */ /* 0x000e240000000a00 */
[----:B0-----:R-:W2:Y:S02]  /*06e0*/  LDG.E.64 R6, desc[UR36][R6.64] ;  /* 0x0000002406067981 */ /* 0x001ea4000c1e1b00 */
[----:B--2---:R-:W-:-:S04]  /*06f0*/  ISETP.NE.U32.AND P0, PT, R6, RZ, PT ;  /* 0x000000ff0600720c */ /* 0x004fc80003f05070 */
[----:B------:R-:W-:-:S13]  /*0700*/  ISETP.NE.AND.EX P0, PT, R7, RZ, PT, P0 ;  /* 0x000000ff0700720c */ /* 0x000fda0003f05300 */
[----:B------:R-:W-:Y:S05]  /*0710*/  @!P0 BRA `(.L_x_3) ;  /* 0x0000000000088947 */ /* 0x000fea0003800000 */
[----:B------:R1:W5:Y:S01]  /*0720*/  LD.E R56, desc[UR36][R6.64] ;  /* 0x0000002406387980 */ /* 0x000362000c101900 */
[----:B------:R-:W-:Y:S05]  /*0730*/  BRA `(.L_x_4) ;  /* 0x0000000000247947 */ /* 0x000fea0003800000 */
.L_x_3:
[----:B------:R-:W-:Y:S02]  /*0740*/  ULDC.64 UR4, c[0x0][0x588] ;  /* 0x0001620000047ab9 */ /* 0x000fe40000000a00 */
[----:B------:R-:W-:-:S04]  /*0750*/  ISETP.NE.U32.AND P0, PT, RZ, UR4, PT ;  /* 0x00000004ff007c0c */ /* 0x000fc8000bf05070 */
[----:B------:R-:W-:-:S13]  /*0760*/  ISETP.NE.AND.EX P0, PT, RZ, UR5, PT, P0 ;  /* 0x00000005ff007c0c */ /* 0x000fda000bf05300 */
[----:B------:R-:W-:Y:S05]  /*0770*/  @!P0 BRA `(.L_x_5) ;  /* 0x00000000000c8947 */ /* 0x000fea0003800000 */
[----:B------:R-:W0:Y:S02]  /*0780*/  LDC.64 R56, c[0x0][0x588] ;  /* 0x00016200ff387b82 */ /* 0x000e240000000a00 */
[----:B0-----:R0:W5:Y:S01]  /*0790*/  LDG.E R56, desc[UR36][R56.64] ;  /* 0x0000002438387981 */ /* 0x001162000c1e1900 */
[----:B------:R-:W-:Y:S05]  /*07a0*/  BRA `(.L_x_4) ;  /* 0x0000000000087947 */ /* 0x000fea0003800000 */
.L_x_5:
[----:B------:R-:W-:Y:S02]  /*07b0*/  ULDC UR4, c[0x0][0x580] ;  /* 0x0001600000047ab9 */ /* 0x000fe40000000800 */
[----:B------:R-:W-:-:S07]  /*07c0*/  IMAD.U32 R56, RZ, RZ, UR4 ;  /* 0x00000004ff387e24 */ /* 0x000fce000f8e00ff */
.L_x_4:
[----:B------:R-:W-:Y:S02]  /*07d0*/  ULDC.64 UR4, c[0x0][0x5a0] ;  /* 0x0001680000047ab9 */ /* 0x000fe40000000a00 */
[----:B------:R-:W-:-:S04]  /*07e0*/  ISETP.NE.U32.AND P0, PT, RZ, UR4, PT ;  /* 0x00000004ff007c0c */ /* 0x000fc8000bf05070 */
[----:B------:R-:W-:-:S13]  /*07f0*/  ISETP.NE.AND.EX P0, PT, RZ, UR5, PT, P0 ;  /* 0x00000005ff007c0c */ /* 0x000fda000bf05300 */
[----:B------:R-:W-:Y:S05]  /*0800*/  @!P0 BRA `(.L_x_6) ;  /* 0x00000000001c8947 */ /* 0x000fea0003800000 */
[----:B-1----:R-:W1:Y:S02]  /*0810*/  LDC.64 R6, c[0x0][0x5a0] ;  /* 0x00016800ff067b82 */ /* 0x002e640000000a00 */
[----:B-1----:R-:W2:Y:S02]  /*0820*/  LDG.E.64 R6, desc[UR36][R6.64] ;  /* 0x0000002406067981 */ /* 0x002ea4000c1e1b00 */
[----:B--2---:R-:W-:-:S04]  /*0830*/  ISETP.NE.U32.AND P0, PT, R6, RZ, PT ;  /* 0x000000ff0600720c */ /* 0x004fc80003f05070 */
[----:B------:R-:W-:-:S13]  /*0840*/  ISETP.NE.AND.EX P0, PT, R7, RZ, PT, P0 ;  /* 0x000000ff0700720c */ /* 0x000fda0003f05300 */
[----:B------:R-:W-:Y:S05]  /*0850*/  @!P0 BRA `(.L_x_6) ;  /* 0x0000000000088947 */ /* 0x000fea0003800000 */
[----:B0-----:R2:W5:Y:S01]  /*0860*/  LD.E R57, desc[UR36][R6.64] ;  /* 0x0000002406397980 */ /* 0x001562000c101900 */
[----:B------:R-:W-:Y:S05]  /*0870*/  BRA `(.L_x_7) ;  /* 0x0000000000247947 */ /* 0x000fea0003800000 */
.L_x_6:
[----:B------:R-:W-:Y:S02]  /*0880*/  ULDC.64 UR4, c[0x0][0x590] ;  /* 0x0001640000047ab9 */ /* 0x000fe40000000a00 */
[----:B------:R-:W-:-:S04]  /*0890*/  ISETP.NE.U32.AND P0, PT, RZ, UR4, PT ;  /* 0x00000004ff007c0c */ /* 0x000fc8000bf05070 */
[----:B------:R-:W-:-:S13]  /*08a0*/  ISETP.NE.AND.EX P0, PT, RZ, UR5, PT, P0 ;  /* 0x00000005ff007c0c */ /* 0x000fda000bf05300 */
[----:B------:R-:W-:Y:S05]  /*08b0*/  @!P0 BRA `(.L_x_8) ;  /* 0x00000000000c8947 */ /* 0x000fea0003800000 */
[----:B-1----:R-:W0:Y:S02]  /*08c0*/  LDC.64 R6, c[0x0][0x590] ;  /* 0x00016400ff067b82 */ /* 0x002e240000000a00 */
[----:B0-----:R0:W5:Y:S01]  /*08d0*/  LDG.E R57, desc[UR36][R6.64] ;  /* 0x0000002406397981 */ /* 0x001162000c1e1900 */
[----:B------:R-:W-:Y:S05]  /*08e0*/  BRA `(.L_x_7) ;  /* 0x0000000000087947 */ /* 0x000fea0003800000 */
.L_x_8:
[----:B------:R-:W-:Y:S02]  /*08f0*/  ULDC UR4, c[0x0][0x584] ;  /* 0x0001610000047ab9 */ /* 0x000fe40000000800 */
[----:B0-----:R-:W-:-:S07]  /*0900*/  IMAD.U32 R57, RZ, RZ, UR4 ;  /* 0x00000004ff397e24 */ /* 0x001fce000f8e00ff */
.L_x_7:
[----:B------:R-:W3:Y:S01]  /*0910*/  LDC R2, c[0x0][0x65c] ;  /* 0x00019700ff027b82 */ /* 0x000ee20000000800 */
[----:B------:R-:W4:Y:S01]  /*0920*/  S2R R14, SR_CTAID.Y ;  /* 0x00000000000e7919 */ /* 0x000f220000002600 */
[----:B------:R-:W-:Y:S01]  /*0930*/  ULDC UR6, c[0x0][0x28c] ;  /* 0x0000a30000067ab9 */ /* 0x000fe20000000800 */
[----:B------:R-:W-:Y:S01]  /*0940*/  ISETP.NE.AND P0, PT, R8, 0x2, PT ;  /* 0x000000020800780c */ /* 0x000fe20003f05270 */
[----:B------:R-:W-:Y:S01]  /*0950*/  UIADD3 UR6, UR6, 0x1f, URZ ;  /* 0x0000001f06067890 */ /* 0x000fe2000fffe03f */
[----:B012---:R-:W0:Y:S01]  /*0960*/  S2R R6, SR_CTAID.X ;  /* 0x0000000000067919 */ /* 0x007e220000002500 */
[----:B------:R-:W-:Y:S01]  /*0970*/  IMAD.MOV.U32 R7, RZ, RZ, RZ ;  /* 0x000000ffff077224 */ /* 0x000fe200078e00ff */
[----:B------:R-:W-:Y:S01]  /*0980*/  UMOV UR38, URZ ;  /* 0x0000003f00267c82 */ /* 0x000fe20008000000 */
[----:B------:R-:W-:Y:S01]  /*0990*/  USHF.R.S32.HI UR7, URZ, 0x1f, UR6 ;  /* 0x0000001f3f077899 */ /* 0x000fe20008011406 */
[----:B------:R-:W-:Y:S01]  /*09a0*/  UMOV UR39, URZ ;  /* 0x0000003f00277c82 */ /* 0x000fe20008000000 */
[----:B------:R-:W-:-:S02]  /*09b0*/  ULDC.64 UR8, c[0x0][0x650] ;  /* 0x0001940000087ab9 */ /* 0x000fc40000000a00 */
[----:B------:R-:W-:-:S04]  /*09c0*/  ULEA.HI UR7, UR7, UR6, URZ, 0x5 ;  /* 0x0000000607077291 */ /* 0x000fc8000f8f283f */
[----:B------:R-:W-:Y:S01]  /*09d0*/  USHF.R.S32.HI UR40, URZ, 0x5, UR7 ;  /* 0x000000053f287899 */ /* 0x000fe20008011407 */
[----:B---3--:R-:W-:-:S13]  /*09e0*/  ISETP.NE.AND P1, PT, R2, 0x1, PT ;  /* 0x000000010200780c */ /* 0x008fda0003f25270 */
[----:B------:R-:W0:Y:S01]  /*09f0*/  @P1 LDC R19, c[0x0][0x10] ;  /* 0x00000400ff131b82 */ /* 0x000e220000000800 */
[----:B----4-:R-:W-:Y:S02]  /*0a00*/  @P1 IMAD.MOV.U32 R8, RZ, RZ, R14 ;  /* 0x000000ffff081224 */ /* 0x010fe400078e000e */
[----:B------:R-:W-:Y:S02]  /*0a10*/  @P1 IMAD.MOV.U32 R9, RZ, RZ, RZ ;  /* 0x000000ffff091224 */ /* 0x000fe400078e00ff */
[----:B------:R-:W-:-:S03]  /*0a20*/  @P1 IMAD.MOV.U32 R17, RZ, RZ, RZ ;  /* 0x000000ffff111224 */ /* 0x000fc600078e00ff */
[----:B------:R-:W1:Y:S01]  /*0a30*/  @!P1 LDC R11, c[0x0][0xc] ;  /* 0x00000300ff0b9b82 */ /* 0x000e620000000800 */
[----:B------:R-:W-:Y:S01]  /*0a40*/  ULDC UR4, c[0x0][0xc] ;  /* 0x0000030000047ab9 */ /* 0x000fe20000000800 */
[----:B------:R-:W-:Y:S02]  /*0a50*/  ULDC UR5, c[0x0][0x10] ;  /* 0x0000040000057ab9 */ /* 0x000fe40000000800 */
[----:B------:R-:W-:-:S04]  /*0a60*/  UIMAD.WIDE.U32 UR4, UR4, UR5, URZ ;  /* 0x00000005040472a5 */ /* 0x000fc8000f8e003f */
[----:B------:R-:W2:Y:S01]  /*0a70*/  LDC R2, c[0x0][0x14] ;  /* 0x00000500ff027b82 */ /* 0x000ea20000000800 */
[----:B0-----:R-:W-:-:S04]  /*0a80*/  @P1 IMAD.WIDE.U32 R18, R6, R19, R8 ;  /* 0x0000001306121225 */ /* 0x001fc800078e0008 */
[----:B------:R-:W-:Y:S02]  /*0a90*/  @P1 IMAD.IADD R17, R19, 0x1, R17 ;  /* 0x0000000113111824 */ /* 0x000fe400078e0211 */
[----:B-1----:R-:W-:-:S04]  /*0aa0*/  @!P1 IMAD.WIDE.U32 R8, R11, R14, R6 ;  /* 0x0000000e0b089225 */ /* 0x002fc800078e0006 */
[----:B------:R-:W-:Y:S02]  /*0ab0*/  @!P1 IMAD.MOV.U32 R18, RZ, RZ, R8 ;  /* 0x000000ffff129224 */ /* 0x000fe400078e0008 */
[----:B------:R-:W-:Y:S02]  /*0ac0*/  @!P1 IMAD.MOV.U32 R17, RZ, RZ, R9 ;  /* 0x000000ffff119224 */ /* 0x000fe400078e0009 */
[----:B--2---:R-:W-:-:S04]  /*0ad0*/  IMAD.WIDE.U32 R12, R2, UR4, RZ ;  /* 0x00000004020c7c25 */ /* 0x004fc8000f8e00ff */
[----:B------:R-:W-:Y:S01]  /*0ae0*/  IMAD R23, R2, UR5, RZ ;  /* 0x0000000502177c24 */ /* 0x000fe2000f8e02ff */
[----:B------:R0:W-:Y:S03]  /*0af0*/  STL.64 [R1], R12 ;  /* 0x0000000c01007387 */ /* 0x0001e60000100a00 */
[----:B------:R-:W-:Y:S01]  /*0b00*/  IMAD.IADD R23, R13, 0x1, R23 ;  /* 0x000000010d177824 */ /* 0x000fe200078e0217 */
[----:B------:R-:W-:Y:S06]  /*0b10*/  @P0 BRA `(.L_x_9) ;  /* 0x0000000000200947 */ /* 0x000fec0003800000 */
[----:B------:R-:W-:Y:S01]  /*0b20*/  UISETP.GE.U32.AND UP0, UPT, UR40, 0x5, UPT ;  /* 0x000000052800788c */ /* 0x000fe2000bf06070 */
[----:B------:R-:W-:Y:S01]  /*0b30*/  IADD3 R18, P0, R18, R12, RZ ;  /* 0x0000000c12127210 */ /* 0x000fe20007f1e0ff */
[----:B------:R-:W-:Y:S01]  /*0b40*/  UIMAD.WIDE.U32 UR4, UR40, -0x33333333, URZ ;  /* 0xcccccccd280478a5 */ /* 0x000fe2000f8e003f */
[----:B------:R-:W-:-:S03]  /*0b50*/  UMOV UR39, URZ ;  /* 0x0000003f00277c82 */ /* 0x000fc60008000000 */
[----:B------:R-:W-:Y:S01]  /*0b60*/  USHF.R.U32.HI UR4, URZ, 0x2, UR5 ;  /* 0x000000023f047899 */ /* 0x000fe20008011605 */
[----:B------:R-:W-:-:S03]  /*0b70*/  IMAD.X R17, R23, 0x1, R17, P0 ;  /* 0x0000000117117824 */ /* 0x000fc600000e0611 */
[----:B------:R-:W-:Y:S02]  /*0b80*/  UIMAD UR38, UR4, -0x5, UR40 ;  /* 0xfffffffb042678a4 */ /* 0x000fe4000f8e0228 */
[----:B------:R-:W-:-:S12]  /*0b90*/  @UP0 ULOP3.LUT UR39, UR4, 0x1, URZ, 0xc0, !UPT ;  /* 0x0000000104270892 */ /* 0x000fd8000f8ec03f */
.L_x_9:
[----:B------:R-:W-:Y:S01]  /*0ba0*/  ISETP.GE.U32.AND P0, PT, R18, UR8, PT ;  /* 0x0000000812007c0c */ /* 0x000fe2000bf06070 */
[----:B------:R-:W-:Y:S01]  /*0bb0*/  IMAD.MOV.U32 R19, RZ, RZ, -0x1 ;  /* 0xffffffffff137424 */ /* 0x000fe200078e00ff */
[----:B------:R-:W-:Y:S01]  /*0bc0*/  PRMT R8, RZ, 0x7610, R8 ;  /* 0x00007610ff087816 */ /* 0x000fe20000000008 */
[----:B------:R-:W-:Y:S01]  /*0bd0*/  IMAD.MOV.U32 R22, RZ, RZ, -0x1 ;  /* 0xffffffffff167424 */ /* 0x000fe200078e00ff */
[----:B------:R-:W-:Y:S01]  /*0be0*/  ISETP.GE.U32.AND.EX P0, PT, R17, UR9, PT, P0 ;  /* 0x0000000911007c0c */ /* 0x000fe2000bf06100 */
[----:B------:R-:W-:-:S12]  /*0bf0*/  IMAD.MOV.U32 R2, RZ, RZ, -0x1 ;  /* 0xffffffffff027424 */ /* 0x000fd800078e00ff */
[----:B------:R-:W-:Y:S05]  /*0c00*/  @P0 BRA `(.L_x_10) ;  /* 0x00000004005c0947 */ /* 0x000fea0003800000 */
[----:B------:R-:W1:Y:S01]  /*0c10*/  LDC.64 R20, c[0x0][0x628] ;  /* 0x00018a00ff147b82 */ /* 0x000e620000000a00 */
[----:B------:R-:W-:Y:S02]  /*0c20*/  IMAD.MOV.U32 R8, RZ, RZ, R18 ;  /* 0x000000ffff087224 */ /* 0x000fe400078e0012 */
[----:B------:R-:W-:-:S05]  /*0c30*/  IMAD.MOV.U32 R9, RZ, RZ, R17 ;  /* 0x000000ffff097224 */ /* 0x000fca00078e0011 */
[----:B------:R-:W2:Y:S08]  /*0c40*/  LDC R2, c[0x0][0x630] ;  /* 0x00018c00ff027b82 */ /* 0x000eb00000000800 */
[----:B------:R-:W3:Y:S01]  /*0c50*/  LDC.64 R24, c[0x0][0x620] ;  /* 0x00018800ff187b82 */ /* 0x000ee20000000a00 */
[----:B-1----:R-:W-:-:S04]  /*0c60*/  ISETP.NE.U32.AND P0, PT, R20, RZ, PT ;  /* 0x000000ff1400720c */ /* 0x002fc80003f05070 */
[----:B------:R-:W-:-:S13]  /*0c70*/  ISETP.NE.AND.EX P0, PT, R21, RZ, PT, P0 ;  /* 0x000000ff1500720c */ /* 0x000fda0003f05300 */
[----:B--23--:R-:W-:Y:S05]  /*0c80*/  @!P0 BRA `(.L_x_11) ;  /* 0x0000000000288947 */ /* 0x00cfea0003800000 */
[----:B0-----:R-:W0:Y:S02]  /*0c90*/  LDC R13, c[0x0][0x634] ;  /* 0x00018d00ff0d7b82 */ /* 0x001e240000000800 */
[----:B0-----:R-:W-:-:S05]  /*0ca0*/  IADD3 R13, P0, R18, R13, RZ ;  /* 0x0000000d120d7210 */ /* 0x001fca0007f1e0ff */
[----:B------:R-:W-:-:S04]  /*0cb0*/  IMAD.X R15, RZ, RZ, R17, P0 ;  /* 0x000000ffff0f7224 */ /* 0x000fc800000e0611 */
[----:B------:R-:W-:-:S04]  /*0cc0*/  IMAD.WIDE.U32 R8, R15, R20, RZ ;  /* 0x000000140f087225 */ /* 0x000fc800078e00ff */
[----:B------:R-:W-:-:S04]  /*0cd0*/  IMAD.WIDE.U32 R10, P0, R13, R21, R8 ;  /* 0x000000150d0a7225 */ /* 0x000fc80007800008 */
[----:B------:R-:W-:-:S04]  /*0ce0*/  IMAD.WIDE.U32 R8, R13, R20, RZ ;  /* 0x000000140d087225 */ /* 0x000fc800078e00ff */
[----:B------:R-:W-:Y:S01]  /*0cf0*/  IMAD.X R13, RZ, RZ, RZ, P0 ;  /* 0x000000ffff0d7224 */ /* 0x000fe200000e06ff */
[----:B------:R-:W-:Y:S01]  /*0d00*/  IADD3 RZ, P0, R9, R10, RZ ;  /* 0x0000000a09ff7210 */ /* 0x000fe20007f1e0ff */
[----:B------:R-:W-:-:S04]  /*0d10*/  IMAD.MOV.U32 R12, RZ, RZ, R11 ;  /* 0x000000ffff0c7224 */ /* 0x000fc800078e000b */
[----:B------:R-:W-:-:S08]  /*0d20*/  IMAD.WIDE.U32.X R8, R15, R21, R12, P0 ;  /* 0x000000150f087225 */ /* 0x000fd000000e040c */
.L_x_11:
[-CC-:B------:R-:W-:Y:S01]  /*0d30*/  SHF.R.U64 R31, R8, R2.reuse, R9.reuse ;  /* 0x00000002081f7219 */ /* 0x180fe20000001209 */
[----:B0-----:R-:W0:Y:S01]  /*0d40*/  LDC R12, c[0x0][0x618] ;  /* 0x00018600ff0c7b82 */ /* 0x001e220000000800 */
[----:B------:R-:W-:Y:S01]  /*0d50*/  SHF.R.U32.HI R7, RZ, R2, R9 ;  /* 0x00000002ff077219 */ /* 0x000fe20000011609 */
[----:B------:R-:W-:Y:S01]  /*0d60*/  ULDC UR4, c[0x0][0x150] ;  /* 0x0000540000047ab9 */ /* 0x000fe20000000800 */
[----:B------:R-:W-:Y:S01]  /*0d70*/  IADD3 R11, P0, RZ, -R31, RZ ;  /* 0x8000001fff0b7210 */ /* 0x000fe20007f1e0ff */
[----:B------:R-:W-:Y:S01]  /*0d80*/  IMAD.MOV.U32 R19, RZ, RZ, R17 ;  /* 0x000000ffff137224 */ /* 0x000fe200078e0011 */
[----:B------:R-:W-:-:S03]  /*0d90*/  I2FP.F32.U32 R2, R6 ;  /* 0x0000000600027245 */ /* 0x000fc60000201000 */
[----:B------:R-:W1:Y:S01]  /*0da0*/  LDC.64 R26, c[0x0][0x640] ;  /* 0x00019000ff1a7b82 */ /* 0x000e620000000a00 */
[----:B------:R-:W-:Y:S02]  /*0db0*/  IMAD.X R13, RZ, RZ, ~R7, P0 ;  /* 0x000000ffff0d7224 */ /* 0x000fe400000e0e07 */
[----:B------:R-:W-:Y:S01]  /*0dc0*/  FMUL R2, R2, UR4 ;  /* 0x0000000402027c20 */ /* 0x000fe20008400000 */
[----:B------:R-:W-:Y:S01]  /*0dd0*/  IMAD.WIDE.U32 R8, R11, R24, R18 ;  /* 0x000000180b087225 */ /* 0x000fe200078e0012 */
[----:B------:R-:W-:-:S03]  /*0de0*/  ULDC UR4, c[0x0][0x154] ;  /* 0x0000550000047ab9 */ /* 0x000fc60000000800 */
[----:B------:R-:W-:Y:S01]  /*0df0*/  IMAD R10, R13, R24, RZ ;  /* 0x000000180d0a7224 */ /* 0x000fe200078e02ff */
[----:B------:R-:W2:Y:S01]  /*0e00*/  LDC R7, c[0x0][0x144] ;  /* 0x00005100ff077b82 */ /* 0x000ea20000000800 */
[----:B------:R-:W3:Y:S02]  /*0e10*/  F2I.U32.TRUNC.NTZ R2, R2 ;  /* 0x0000000200027305 */ /* 0x000ee4000020f000 */
[----:B------:R-:W-:-:S04]  /*0e20*/  IMAD R11, R11, R25, R10 ;  /* 0x000000190b0b7224 */ /* 0x000fc800078e020a */
[----:B------:R-:W-:Y:S01]  /*0e30*/  IMAD.IADD R9, R9, 0x1, R11 ;  /* 0x0000000109097824 */ /* 0x000fe200078e020b */
[----:B------:R-:W4:Y:S01]  /*0e40*/  LDC R22, c[0x0][0x608] ;  /* 0x00018200ff167b82 */ /* 0x000f220000000800 */
[----:B------:R-:W-:-:S03]  /*0e50*/  IMAD.MOV.U32 R11, RZ, RZ, -0x1 ;  /* 0xffffffffff0b7424 */ /* 0x000fc600078e00ff */
[--C-:B0-----:R-:W-:Y:S02]  /*0e60*/  SHF.R.U64 R20, R8, R12, R9.reuse ;  /* 0x0000000c08147219 */ /* 0x101fe40000001209 */
[----:B------:R-:W-:Y:S02]  /*0e70*/  I2FP.F32.U32 R8, R14 ;  /* 0x0000000e00087245 */ /* 0x000fe40000201000 */
[----:B------:R-:W0:Y:S01]  /*0e80*/  LDC R24, c[0x0][0x658] ;  /* 0x00019600ff187b82 */ /* 0x000e220000000800 */
[----:B-1----:R-:W-:Y:S01]  /*0e90*/  ISETP.NE.U32.AND P0, PT, R26, RZ, PT ;  /* 0x000000ff1a00720c */ /* 0x002fe20003f05070 */
[----:B---3--:R-:W-:Y:S02]  /*0ea0*/  IMAD.MOV R10, RZ, RZ, -R2 ;  /* 0x000000ffff0a7224 */ /* 0x008fe400078e0a02 */
[----:B------:R-:W-:Y:S01]  /*0eb0*/  FMUL R8, R8, UR4 ;  /* 0x0000000408087c20 */ /* 0x000fe20008400000 */
[----:B------:R-:W-:Y:S02]  /*0ec0*/  SHF.R.U32.HI R9, RZ, R12, R9 ;  /* 0x0000000cff097219 */ /* 0x000fe40000011609 */
[----:B------:R-:W-:Y:S01]  /*0ed0*/  ISETP.NE.AND.EX P0, PT, R27, RZ, PT, P0 ;  /* 0x000000ff1b00720c */ /* 0x000fe20003f05300 */
[----:B------:R1:W3:Y:S01]  /*0ee0*/  F2I.U32.TRUNC.NTZ R15, R8 ;  /* 0x00000008000f7305 */ /* 0x0002e2000020f000 */
[----:B------:R-:W1:Y:S01]  /*0ef0*/  LDC R19, c[0x0][0x148] ;  /* 0x00005200ff137b82 */ /* 0x000e620000000800 */
[----:B--2---:R-:W-:-:S07]  /*0f00*/  IMAD R2, R7, R10, R6 ;  /* 0x0000000a07027224 */ /* 0x004fce00078e0206 */
[----:B------:R-:W2:Y:S01]  /*0f10*/  LDC R25, c[0x0][0x600] ;  /* 0x00018000ff197b82 */ /* 0x000ea20000000800 */
[-CC-:B----4-:R-:W-:Y:S02]  /*0f20*/  SHF.R.U64 R32, R20, R22.reuse, R9.reuse ;  /* 0x0000001614207219 */ /* 0x190fe40000001209 */
[----:B------:R-:W-:Y:S01]  /*0f30*/  SHF.R.U32.HI R7, RZ, R22, R9 ;  /* 0x00000016ff077219 */ /* 0x000fe20000011609 */
[----:B------:R-:W-:-:S04]  /*0f40*/  IMAD.MOV.U32 R9, RZ, RZ, 0x1 ;  /* 0x00000001ff097424 */ /* 0x000fc800078e00ff */
[----:B------:R-:W4:Y:S01]  /*0f50*/  LDC R28, c[0x0][0x648] ;  /* 0x00019200ff1c7b82 */ /* 0x000f220000000800 */
[-C--:B0-----:R-:W-:Y:S02]  /*0f60*/  SHF.L.U32 R6, R11, R24.reuse, RZ ;  /* 0x000000180b067219 */ /* 0x081fe400000006ff */
[--C-:B------:R-:W-:Y:S02]  /*0f70*/  SHF.R.U64 R22, R32, R24, R7.reuse ;  /* 0x0000001820167219 */ /* 0x100fe40000001207 */
[----:B------:R-:W-:Y:S02]  /*0f80*/  LOP3.LUT R13, RZ, R6, RZ, 0x33, !PT ;  /* 0x00000006ff0d7212 */ /* 0x000fe400078e33ff */
[-C--:B------:R-:W-:Y:S01]  /*0f90*/  SHF.R.U32.HI R7, RZ, R24.reuse, R7 ;  /* 0x00000018ff077219 */ /* 0x080fe20000011607 */
[----:B------:R-:W0:Y:S01]  /*0fa0*/  LDC R29, c[0x0][0x638] ;  /* 0x00018e00ff1d7b82 */ /* 0x000e220000000800 */
[----:B------:R-:W-:Y:S01]  /*0fb0*/  SHF.L.U32 R12, R9, R24, RZ ;  /* 0x00000018090c7219 */ /* 0x000fe200000006ff */
[----:B------:R-:W-:-:S06]  /*0fc0*/  IMAD.MOV.U32 R6, RZ, RZ, R22 ;  /* 0x000000ffff067224 */ /* 0x000fcc00078e0016 */
[----:B------:R-:W0:Y:S01]  /*0fd0*/  LDC R30, c[0x0][0x610] ;  /* 0x00018400ff1e7b82 */ /* 0x000e220000000800 */
[----:B-1-3--:R-:W-:Y:S05]  /*0fe0*/  @!P0 BRA `(.L_x_12) ;  /* 0x0000000000288947 */ /* 0x00afea0003800000 */
[----:B------:R-:W1:Y:S02]  /*0ff0*/  LDC R11, c[0x0][0x64c] ;  /* 0x00019300ff0b7b82 */ /* 0x000e640000000800 */
[----:B-1----:R-:W-:-:S05]  /*1000*/  IADD3 R11, P0, R22, R11, RZ ;  /* 0x0000000b160b7210 */ /* 0x002fca0007f1e0ff */
        /* <DEDUP_REMOVED lines=8> */
.L_x_12:
[----:B----4-:R-:W-:Y:S01]  /*1090*/  SHF.R.U64 R6, R6, R28, R7 ;  /* 0x0000001c06067219 */ /* 0x010fe20000001207 */
[----:B--2---:R-:W-:Y:S01]  /*10a0*/  VIADD R7, R25, 0xffffffff ;  /* 0xffffffff19077836 */ /* 0x004fe20000000000 */
[----:B------:R-:W-:Y:S01]  /*10b0*/  LOP3.LUT R13, R32, R13, RZ, 0xc0, !PT ;  /* 0x0000000d200d7212 */ /* 0x000fe200078ec0ff */
[----:B------:R-:W-:Y:S02]  /*10c0*/  IMAD.MOV R15, RZ, RZ, -R15 ;  /* 0x000000ffff0f7224 */ /* 0x000fe400078e0a0f */
[----:B------:R-:W-:Y:S01]  /*10d0*/  IMAD.MOV R8, RZ, RZ, -R6 ;  /* 0x000000ffff087224 */ /* 0x000fe200078e0a06 */
[----:B------:R-:W-:Y:S01]  /*10e0*/  LOP3.LUT R7, R20, R7, RZ, 0xc0, !PT ;  /* 0x0000000714077212 */ /* 0x000fe200078ec0ff */
[----:B------:R-:W-:Y:S02]  /*10f0*/  IMAD R13, R12, R6, R13 ;  /* 0x000000060c0d7224 */ /* 0x000fe400078e020d */
[----:B------:R-:W-:Y:S02]  /*1100*/  @P1 IMAD R2, R19, R15, R14 ;  /* 0x0000000f13021224 */ /* 0x000fe400078e020e */
[----:B0-----:R-:W-:-:S02]  /*1110*/  IMAD R6, R8, R29, R22 ;  /* 0x0000001d08067224 */ /* 0x001fc400078e0216 */
[----:B------:R-:W-:Y:S02]  /*1120*/  IMAD R2, R13, R30, R2 ;  /* 0x0000001e0d027224 */ /* 0x000fe400078e0202 */
[----:B------:R-:W-:Y:S02]  /*1130*/  IMAD R19, R6, R25, R7 ;  /* 0x0000001906137224 */ /* 0x000fe400078e0207 */
[----:B------:R-:W-:-:S03]  /*1140*/  IMAD.MOV.U32 R8, RZ, RZ, 0x1 ;  /* 0x00000001ff087424 */ /* 0x000fc600078e00ff */
[----:B------:R-:W-:Y:S02]  /*1150*/  SEL R22, R19, R2, !P1 ;  /* 0x0000000213167207 */ /* 0x000fe40004800000 */
[----:B------:R-:W-:Y:S01]  /*1160*/  SEL R19, R2, R19, !P1 ;  /* 0x0000001302137207 */ /* 0x000fe20004800000 */
[----:B------:R-:W-:-:S07]  /*1170*/  IMAD.MOV.U32 R2, RZ, RZ, R31 ;  /* 0x000000ffff027224 */ /* 0x000fce00078e001f */
.L_x_10:
[----:B------:R-:W-:Y:S05]  /*1180*/  @!P2 BRA `(.L_x_13) ;  /* 0x000000380008a947 */ /* 0x000fea0003800000 */
[----:B------:R-:W-:-:S13]  /*1190*/  ISETP.GT.U32.AND P0, PT, R33, 0x1, PT ;  /* 0x000000012100780c */ /* 0x000fda0003f04070 */
[----:B------:R-:W-:Y:S05]  /*11a0*/  @P0 EXIT ;  /* 0x000000000000094d */ /* 0x000fea0003800000 */
.L_x_14:
[----:B------:R-:W-:-:S08]  /*11b0*/  NOP ;  /* 0x0000000000007918 */ /* 0x000fd00000000000 */
[----:B------:R-:W1:Y:S02]  /*11c0*/  USETMAXREG.TRY_ALLOC.CTAPOOL UP0, 0xe8 ;  /* 0x000000e8000079c8 */ /* 0x000e640008000600 */
[----:B-1----:R-:W-:-:S13]  /*11d0*/  PLOP3.LUT P0, PT, PT, PT, UP0, 0x80, 0x0 ;  /* 0x000000000000781c */ /* 0x002fda0003f0f008 */
[----:B------:R-:W-:Y:S05]  /*11e0*/  @!P0 BRA `(.L_x_14) ;  /* 0xfffffffc00f08947 */ /* 0x000fea000383ffff */
[----:B------:R-:W-:-:S13]  /*11f0*/  LOP3.LUT P0, RZ, R8, 0xff, RZ, 0xc0, !PT ;  /* 0x000000ff08ff7812 */ /* 0x000fda000780c0ff */
[----:B------:R-:W-:Y:S05]  /*1200*/  @!P0 EXIT ;  /* 0x000000000000894d */ /* 0x000fea0003800000 */
[----:B------:R-:W1:Y:S01]  /*1210*/  S2UR UR4, SR_CgaCtaId ;  /* 0x00000000000479c3 */ /* 0x000e620000008800 */
[----:B------:R-:W-:Y:S01]  /*1220*/  VIADD R6, R5, 0xffffffff ;  /* 0xffffffff05067836 */ /* 0x000fe20000000000 */
[----:B------:R-:W-:Y:S01]  /*1230*/  SHF.R.S32.HI R0, RZ, 0x1f, R3 ;  /* 0x0000001fff007819 */ /* 0x000fe20000011403 */
[----:B------:R-:W-:Y:S01]  /*1240*/  UMOV UR41, 0x400 ;  /* 0x0000040000297882 */ /* 0x000fe20000000000 */
[----:B------:R-:W-:Y:S01]  /*1250*/  UISETP.LT.AND UP0, UPT, UR40, 0x1, UPT ;  /* 0x000000012800788c */ /* 0x000fe2000bf01270 */
[----:B------:R-:W-:Y:S01]  /*1260*/  LOP3.LUT R70, R16, 0x1, RZ, 0xfc, !PT ;  /* 0x0000000110467812 */ /* 0x000fe200078efcff */
[----:B------:R-:W-:Y:S01]  /*1270*/  ULDC UR6, c[0x0][0x284] ;  /* 0x0000a10000067ab9 */ /* 0x000fe20000000800 */
[----:B------:R-:W-:Y:S01]  /*1280*/  R2UR UR42, R6 ;  /* 0x00000000062a72ca */ /* 0x000fe200000e0000 */
[----:B------:R-:W-:Y:S01]  /*1290*/  USEL UR43, UR40, 0x1, UP0 ;  /* 0x00000001282b7887 */ /* 0x000fe20008000000 */
[CC--:B------:R-:W-:Y:S01]  /*12a0*/  LEA.HI R4, R0.reuse, R3.reuse, RZ, 0x2 ;  /* 0x0000000300047211 */ /* 0x0c0fe200078f10ff */
[----:B------:R-:W-:Y:S01]  /*12b0*/  USHF.L.U32 UR46, UR40, 0x1, URZ ;  /* 0x00000001282e7899 */ /* 0x000fe2000800063f */
[----:B------:R-:W-:Y:S01]  /*12c0*/  LEA.HI R0, R0, R3, RZ, 0x5 ;  /* 0x0000000300007211 */ /* 0x000fe200078f28ff */
[----:B------:R-:W-:Y:S01]  /*12d0*/  UIADD3 UR43, -UR43, UR40, URZ ;  /* 0x000000282b2b7290 */ /* 0x000fe2000fffe13f */
[----:B------:R-:W-:-:S02]  /*12e0*/  SHF.R.S32.HI R58, RZ, 0x2, R4 ;  /* 0x00000002ff3a7819 */ /* 0x000fc40000011404 */
[----:B------:R-:W-:Y:S02]  /*12f0*/  SHF.R.S32.HI R5, RZ, 0x1f, R4 ;  /* 0x0000001fff057819 */ /* 0x000fe40000011404 */
[----:B------:R-:W-:Y:S02]  /*1300*/  LOP3.LUT R60, R4, 0xfffffffc, RZ, 0xc0, !PT ;  /* 0xfffffffc043c7812 */ /* 0x000fe400078ec0ff */
[----:B------:R-:W-:Y:S01]  /*1310*/  LEA.HI R5, R5, R58, RZ, 0x3 ;  /* 0x0000003a05057211 */ /* 0x000fe200078f18ff */
[----:B------:R-:W-:Y:S01]  /*1320*/  USHF.L.U32 UR42, UR42, 0x3, URZ ;  /* 0x000000032a2a7899 */ /* 0x000fe2000800063f */
[----:B------:R-:W-:Y:S01]  /*1330*/  ISETP.NE.AND P0, PT, R6, RZ, PT ;  /* 0x000000ff0600720c */ /* 0x000fe20003f05270 */
[----:B------:R-:W-:Y:S01]  /*1340*/  IMAD.IADD R60, R3, 0x1, -R60 ;  /* 0x00000001033c7824 */ /* 0x000fe200078e0a3c */
[----:B------:R-:W-:Y:S01]  /*1350*/  LOP3.LUT R5, R5, 0xfffffff8, RZ, 0xc0, !PT ;  /* 0xfffffff805057812 */ /* 0x000fe200078ec0ff */
[----:B-1----:R-:W-:Y:S01]  /*1360*/  ULEA UR41, UR4, UR41, 0x18 ;  /* 0x0000002904297291 */ /* 0x002fe2000f8ec03f */
[----:B------:R-:W-:Y:S01]  /*1370*/  SEL R71, RZ, 0x1, P0 ;  /* 0x00000001ff477807 */ /* 0x000fe20000000000 */
[----:B------:R-:W-:-:S02]  /*1380*/  IMAD.U32 R62, RZ, RZ, UR42 ;  /* 0x0000002aff3e7e24 */ /* 0x000fc4000f8e00ff */
[----:B------:R-:W-:Y:S01]  /*1390*/  UIADD3 UR47, UR41, 0x60, URZ ;  /* 0x00000060292f7890 */ /* 0x000fe2000fffe03f */
[----:B------:R-:W-:Y:S01]  /*13a0*/  IMAD.IADD R58, R58, 0x1, -R5 ;  /* 0x000000013a3a7824 */ /* 0x000fe200078e0a05 */
[----:B------:R-:W-:Y:S01]  /*13b0*/  UIADD3 UR4, UR41, 0x180, URZ ;  /* 0x0000018029047890 */ /* 0x000fe2000fffe03f */
[----:B------:R-:W-:Y:S01]  /*13c0*/  SHF.R.S32.HI R5, RZ, 0x5, R0 ;  /* 0x00000005ff057819 */ /* 0x000fe20000011400 */
[----:B------:R-:W-:Y:S01]  /*13d0*/  UIADD3 UR5, UR41, 0xa180, URZ ;  /* 0x0000a18029057890 */ /* 0x000fe2000fffe03f */
[C---:B------:R-:W-:Y:S01]  /*13e0*/  LOP3.LUT R64, R62.reuse, 0x8, RZ, 0xc0, !PT ;  /* 0x000000083e407812 */ /* 0x040fe200078ec0ff */
[----:B------:R-:W-:Y:S01]  /*13f0*/  USHF.R.U32.HI UR4, URZ, 0x4, UR4 ;  /* 0x000000043f047899 */ /* 0x000fe20008011604 */
[--C-:B------:R-:W-:Y:S01]  /*1400*/  SHF.R.S32.HI R59, RZ, 0x1f, R58.reuse ;  /* 0x0000001fff3b7819 */ /* 0x100fe2000001143a */
[----:B------:R-:W-:Y:S01]  /*1410*/  USHF.R.U32.HI UR5, URZ, 0x4, UR5 ;  /* 0x000000043f057899 */ /* 0x000fe20008011605 */
[C-C-:B------:R-:W-:Y:S01]  /*1420*/  IMAD R65, R5.reuse, -0x10, -R58.reuse ;  /* 0xfffffff005417824 */ /* 0x140fe200078e0a3a */
[----:B------:R-:W-:Y:S01]  /*1430*/  ULOP3.LUT UR4, UR4, 0x3fff, URZ, 0xc0, !UPT ;  /* 0x00003fff04047892 */ /* 0x000fe2000f8ec03f */
[----:B------:R-:W-:Y:S01]  /*1440*/  IMAD.U32 R61, RZ, RZ, UR47 ;  /* 0x0000002fff3d7e24 */ /* 0x000fe2000f8e00ff */
[----:B------:R-:W-:Y:S01]  /*1450*/  ULOP3.LUT UR5, UR5, 0x3fff, URZ, 0xc0, !UPT ;  /* 0x00003fff05057892 */ /* 0x000fe2000f8ec03f */
[----:B------:R-:W-:Y:S01]  /*1460*/  IMAD.WIDE R58, R5, 0x10, R58 ;  /* 0x00000010053a7825 */ /* 0x000fe200078e023a */
[----:B------:R-:W-:Y:S01]  /*1470*/  LOP3.LUT R62, R62, 0x8, RZ, 0xc, !PT ;  /* 0x000000083e3e7812 */ /* 0x000fe200078e0cff */
[----:B------:R-:W-:Y:S01]  /*1480*/  ULOP3.LUT UR44, UR4, 0x10000, URZ, 0xfc, !UPT ;  /* 0x00010000042c7892 */ /* 0x000fe2000f8efc3f */
[----:B------:R-:W-:Y:S01]  /*1490*/  LOP3.LUT R64, R64, 0x18, RZ, 0x3c, !PT ;  /* 0x0000001840407812 */ /* 0x000fe200078e3cff */
[----:B------:R-:W-:Y:S01]  /*14a0*/  VIADD R63, R61, UR42 ;  /* 0x0000002a3d3f7c36 */ /* 0x000fe20008000000 */
[----:B------:R-:W-:Y:S01]  /*14b0*/  ULOP3.LUT UR45, UR5, 0x10000, URZ, 0xfc, !UPT ;  /* 0x00010000052d7892 */ /* 0x000fe2000f8efc3f */
[----:B------:R-:W-:-:S11]  /*14c0*/  VIADD R65, R65, UR6 ;  /* 0x0000000641417c36 */ /* 0x000fd60008000000 */
.L_x_98:
[----:B------:R-:W-:Y:S01]  /*14d0*/  SHF.L.U32 R0, R71, 0x1f, RZ ;  /* 0x0000001f47007819 */ /* 0x000fe200000006ff */
[----:B------:R-:W-:Y:S02]  /*14e0*/  ULDC UR4, c[0x0][0x28c] ;  /* 0x0000a30000047ab9 */ /* 0x000fe40000000800 */
[----:B------:R-:W-:Y:S01]  /*14f0*/  ISETP.LT.AND P1, PT, RZ, UR4, PT ;  /* 0x00000004ff007c0c */ /* 0x000fe2000bf21270 */
[----:B------:R-:W1:Y:S02]  /*1500*/  SYNCS.PHASECHK.TRANS64.TRYWAIT P0, [R61+UR42], R0 ;  /* 0x000000003d0075a7 */ /* 0x000e64000800016a */
[----:B01-34-:R-:W-:Y:S10]  /*1510*/  @!P0 BRA `(.L_x_15) ;  /* 0x0000004400388947 */ /* 0x01bff40003800000 */
.L_x_121:
[----:B------:R-:W-:Y:S05]  /*1520*/  @P1 BRA `(.L_x_16) ;  /* 0x0000000000401947 */ /* 0x000fea0003800000 */
[----:B-1----:R-:W-:Y:S01]  /*1530*/  MOV R0, 0x0 ;  /* 0x0000000000007802 */ /* 0x002fe20000000f00 */
[----:B------:R-:W-:Y:S01]  /*1540*/  ULDC.64 UR4, c[0x4][0x68] ;  /* 0x01001a0000047ab9 */ /* 0x000fe20000000a00 */
[----:B------:R-:W-:Y:S01]  /*1550*/  ULDC.64 UR6, c[0x4][0x8] ;  /* 0x0100020000067ab9 */ /* 0x000fe20000000a00 */
[----:B------:R-:W-:Y:S01]  /*1560*/  IMAD.U32 R4, RZ, RZ, UR4 ;  /* 0x00000004ff047e24 */ /* 0x000fe2000f8e00ff */
[----:B------:R1:W2:Y:S01]  /*1570*/  LDC.64 R14, c[0x4][R0] ;  /* 0x01000000000e7b82 */ /* 0x0002a20000000a00 */
[----:B------:R-:W-:Y:S01]  /*1580*/  IMAD.U32 R5, RZ, RZ, UR5 ;  /* 0x00000005ff057e24 */ /* 0x000fe2000f8e00ff */
[----:B------:R-:W-:Y:S01]  /*1590*/  ULDC.64 UR4, c[0x4][0x70] ;  /* 0x01001c0000047ab9 */ /* 0x000fe20000000a00 */
[----:B------:R-:W-:Y:S02]  /*15a0*/  IMAD.U32 R10, RZ, RZ, UR6 ;  /* 0x00000006ff0a7e24 */ /* 0x000fe4000f8e00ff */
[----:B------:R-:W-:Y:S02]  /*15b0*/  IMAD.U32 R6, RZ, RZ, UR4 ;  /* 0x00000004ff067e24 */ /* 0x000fe4000f8e00ff */
[----:B------:R-:W-:-:S02]  /*15c0*/  IMAD.U32 R7, RZ, RZ, UR5 ;  /* 0x00000005ff077e24 */ /* 0x000fc4000f8e00ff */
[----:B------:R-:W-:Y:S02]  /*15d0*/  IMAD.U32 R11, RZ, RZ, UR7 ;  /* 0x00000007ff0b7e24 */ /* 0x000fe4000f8e00ff */
[----:B------:R-:W-:Y:S02]  /*15e0*/  IMAD.MOV.U32 R8, RZ, RZ, 0x1e1 ;  /* 0x000001e1ff087424 */ /* 0x000fe400078e00ff */
[----:B0-----:R-:W-:Y:S02]  /*15f0*/  IMAD.MOV.U32 R12, RZ, RZ, 0x1 ;  /* 0x00000001ff0c7424 */ /* 0x001fe400078e00ff */
[----:B-1----:R-:W-:-:S07]  /*1600*/  IMAD.MOV.U32 R13, RZ, RZ, RZ ;  /* 0x000000ffff0d7224 */ /* 0x002fce00078e00ff */
[----:B------:R-:W-:-:S07]  /*1610*/  LEPC R20, `(.L_x_16) ;  /* 0x000000001014794e */ /* 0x000fce0000000000 */
[----:B--2--5:R-:W-:Y:S05]  /*1620*/  CALL.ABS.NOINC R14 ;  /* 0x000000000e007343 */ /* 0x024fea0003c00000 */
.L_x_16:
[----:B------:R-:W-:-:S13]  /*1630*/  ISETP.NE.AND P0, PT, R70, 0x3, PT ;  /* 0x000000034600780c */ /* 0x000fda0003f05270 */
[----:B------:R-:W-:Y:S05]  /*1640*/  @!P0 BRA `(.L_x_17) ;  /* 0x0000000000048947 */ /* 0x000fea0003800000 */
[----:B------:R-:W-:Y:S01]  /*1650*/  BPT.TRAP 0x1 ;  /* 0x000000040000795c */ /* 0x000fe20000300000 */
.L_x_17:
[----:B------:R-:W-:Y:S02]  /*1660*/  IMAD.U32 R3, RZ, RZ, UR38 ;  /* 0x00000026ff037e24 */ /* 0x000fe4000f8e00ff */
[----:B-1----:R-:W-:-:S03]  /*1670*/  IMAD.U32 R0, RZ, RZ, UR39 ;  /* 0x00000027ff007e24 */ /* 0x002fc6000f8e00ff */
[----:B------:R-:W-:Y:S02]  /*1680*/  LEA R3, R3, UR41, 0x3 ;  /* 0x0000002903037c11 */ /* 0x000fe4000f8e18ff */
[----:B------:R-:W-:-:S04]  /*1690*/  SHF.L.U32 R0, R0, 0x1f, RZ ;  /* 0x0000001f00007819 */ /* 0x000fc800000006ff */
[----:B------:R1:W2:Y:S01]  /*16a0*/  SYNCS.PHASECHK.TRANS64.TRYWAIT P1, [R3+URZ], R0 ;  /* 0x00000000030075a7 */ /* 0x0002a2000802017f */
[----:B------:R-:W-:Y:S05]  /*16b0*/  @!P0 BRA `(.L_x_18) ;  /* 0x0000000000048947 */ /* 0x000fea0003800000 */
[----:B------:R-:W-:Y:S01]  /*16c0*/  BPT.TRAP 0x1 ;  /* 0x000000040000795c */ /* 0x000fe20000300000 */
.L_x_18:
[----:B--2---:R-:W-:Y:S05]  /*16d0*/  @P1 BRA `(.L_x_19) ;  /* 0x0000000000081947 */ /* 0x004fea0003800000 */
[----:B------:R-:W2:Y:S02]  /*16e0*/  SYNCS.PHASECHK.TRANS64.TRYWAIT P1, [R3+URZ], R0 ;  /* 0x00000000030075a7 */ /* 0x000ea4000802017f */
[----:B--2---:R-:W-:Y:S05]  /*16f0*/  @!P1 BRA `(.L_x_20) ;  /* 0x0000004000d49947 */ /* 0x004fea0003800000 */
.L_x_19:
[----:B------:R-:W-:Y:S05]  /*1700*/  WARPSYNC.ALL ;  /* 0x0000000000007948 */ /* 0x000fea0003800000 */
[----:B------:R-:W-:Y:S01]  /*1710*/  ULEA UR8, UR38, UR44, 0x9 ;  /* 0x0000002c26087291 */ /* 0x000fe2000f8e483f */
[----:B------:R-:W-:Y:S01]  /*1720*/  WARPGROUP.ARRIVE ;  /* 0x00000000000079c5 */ /* 0x000fe20000000000 */
[----:B------:R-:W-:Y:S01]  /*1730*/  ULEA UR9, UR38, UR45, 0x9 ;  /* 0x0000002d26097291 */ /* 0x000fe2000f8e483f */
[----:B-12---:R-:W-:Y:S01]  /*1740*/  IMAD.U32 R0, RZ, RZ, UR43 ;  /* 0x0000002bff007e24 */ /* 0x006fe2000f8e00ff */
[----:B------:R-:W-:Y:S01]  /*1750*/  UMOV UR5, 0x40000040 ;  /* 0x4000004000057882 */ /* 0x000fe20000000000 */
[----:B------:R-:W-:-:S02]  /*1760*/  UMOV UR7, 0x40000040 ;  /* 0x4000004000077882 */ /* 0x000fc40000000000 */
[----:B------:R-:W-:Y:S01]  /*1770*/  UMOV UR4, UR8 ;  /* 0x0000000800047c82 */ /* 0x000fe20008000000 */
[----:B------:R-:W-:Y:S01]  /*1780*/  ISETP.GE.AND P1, PT, R0, 0x1, PT ;  /* 0x000000010000780c */ /* 0x000fe20003f26270 */
[----:B------:R-:W-:Y:S02]  /*1790*/  UMOV UR6, UR9 ;  /* 0x0000000900067c82 */ /* 0x000fe40008000000 */
[----:B------:R-:W-:Y:S01]  /*17a0*/  HGMMA.64x64x8.F32.TF32 R24, gdesc[UR4], RZ, !UPT, gsb0 ;  /* 0x04e00000041879f0 */ /* 0x000fe2000c0028ff */
[----:B------:R-:W-:Y:S02]  /*17b0*/  UIADD3 UR4, UR8, 0x2, URZ ;  /* 0x0000000208047890 */ /* 0x000fe4000fffe03f */
[----:B------:R-:W-:Y:S01]  /*17c0*/  UIADD3 UR6, UR9, 0x2, URZ ;  /* 0x0000000209067890 */ /* 0x000fe2000fffe03f */
[----:B------:R-:W-:Y:S01]  /*17d0*/  UMOV UR5, 0x40000040 ;  /* 0x4000004000057882 */ /* 0x000fe20000000000 */
[----:B------:R-:W-:Y:S01]  /*17e0*/  UMOV UR7, 0x40000040 ;  /* 0x4000004000077882 */ /* 0x000fe20000000000 */
[----:B------:R-:W-:-:S02]  /*17f0*/  WARPGROUP.DEPBAR.LE gsb0, 0x0 ;  /* 0x00008000000079c5 */ /* 0x000fc40000010000 */
[----:B------:R-:W-:-:S06]  /*1800*/  WARPGROUP.ARRIVE ;  /* 0x00000000000079c5 */ /* 0x000fcc0000000000 */
[----:B------:R-:W-:Y:S01]  /*1810*/  HGMMA.64x64x8.F32.TF32 R24, gdesc[UR4], R24, gsb0 ;  /* 0x04e00000041879f0 */ /* 0x000fe20008002818 */
[----:B------:R-:W-:Y:S02]  /*1820*/  UIADD3 UR4, UR8, 0x4, URZ ;  /* 0x0000000408047890 */ /* 0x000fe4000fffe03f */
[----:B------:R-:W-:Y:S01]  /*1830*/  UIADD3 UR6, UR9, 0x4, URZ ;  /* 0x0000000409067890 */ /* 0x000fe2000fffe03f */
[----:B------:R-:W-:Y:S01]  /*1840*/  UMOV UR5, 0x40000040 ;  /* 0x4000004000057882 */ /* 0x000fe20000000000 */
[----:B------:R-:W-:Y:S01]  /*1850*/  UMOV UR7, 0x40000040 ;  /* 0x4000004000077882 */ /* 0x000fe20000000000 */
[----:B------:R-:W-:Y:S02]  /*1860*/  WARPGROUP.DEPBAR.LE gsb0, 0x0 ;  /* 0x00008000000079c5 */ /* 0x000fe40000010000 */
        /* <DEDUP_REMOVED lines=8> */
[----:B------:R-:W-:Y:S03]  /*18f0*/  HGMMA.64x64x8.F32.TF32 R24, gdesc[UR4], R24, gsb0 ;  /* 0x04e00000041879f0 */ /* 0x000fe60008002818 */
[----:B------:R-:W-:Y:S02]  /*1900*/  WARPGROUP.DEPBAR.LE gsb0, 0x0 ;  /* 0x00008000000079c5 */ /* 0x000fe40000010000 */
[----:B------:R-:W-:Y:S05]  /*1910*/  @!P1 BRA `(.L_x_21) ;  /* 0x0000000400109947 */ /* 0x000fea0003800000 */
[----:B------:R-:W-:Y:S01]  /*1920*/  UIADD3 UR4, UR38, 0x1, URZ ;  /* 0x0000000126047890 */ /* 0x000fe2000fffe03f */
[----:B------:R-:W-:Y:S01]  /*1930*/  IMAD.U32 R0, RZ, RZ, UR43 ;  /* 0x0000002bff007e24 */ /* 0x000fe2000f8e00ff */
[----:B------:R-:W-:Y:S02]  /*1940*/  UMOV UR9, UR38 ;  /* 0x0000002600097c82 */ /* 0x000fe40008000000 */
[----:B------:R-:W-:-:S04]  /*1950*/  UISETP.NE.AND UP0, UPT, UR4, 0x5, UPT ;  /* 0x000000050400788c */ /* 0x000fc8000bf05270 */
[----:B------:R-:W-:Y:S02]  /*1960*/  USEL UR5, URZ, 0x1, UP0 ;  /* 0x000000013f057887 */ /* 0x000fe40008000000 */
[----:B------:R-:W-:Y:S02]  /*1970*/  USEL UR8, UR4, URZ, UP0 ;  /* 0x0000003f04087287 */ /* 0x000fe40008000000 */
[----:B------:R-:W-:-:S06]  /*1980*/  ULOP3.LUT UR5, UR39, UR5, URZ, 0x3c, !UPT ;  /* 0x0000000527057292 */ /* 0x000fcc000f8e3c3f */
[----:B------:R-:W-:-:S07]  /*1990*/  IMAD.U32 R5, RZ, RZ, UR5 ;  /* 0x00000005ff057e24 */ /* 0x000fce000f8e00ff */
.L_x_28:
[----:B-12---:R-:W-:Y:S05]  /*19a0*/  @!P0 BRA `(.L_x_22) ;  /* 0x0000000000048947 */ /* 0x006fea0003800000 */
[----:B------:R-:W-:Y:S01]  /*19b0*/  BPT.TRAP 0x1 ;  /* 0x000000040000795c */ /* 0x000fe20000300000 */
.L_x_22:
[----:B------:R-:W-:Y:S01]  /*19c0*/  ULEA UR4, UR8, UR41, 0x3 ;  /* 0x0000002908047291 */ /* 0x000fe2000f8e183f */
[----:B------:R-:W-:-:S08]  /*19d0*/  SHF.L.U32 R3, R5, 0x1f, RZ ;  /* 0x0000001f05037819 */ /* 0x000fd000000006ff */
[----:B------:R1:W2:Y:S01]  /*19e0*/  SYNCS.PHASECHK.TRANS64.TRYWAIT P1, [UR4], R3 ;  /* 0x00000003ff0075a7 */ /* 0x0002a20008020144 */
[----:B------:R-:W-:Y:S05]  /*19f0*/  @!P0 BRA `(.L_x_23) ;  /* 0x0000000000048947 */ /* 0x000fea0003800000 */
[----:B------:R-:W-:Y:S01]  /*1a00*/  BPT.TRAP 0x1 ;  /* 0x000000040000795c */ /* 0x000fe20000300000 */
.L_x_23:
[----:B--2---:R-:W-:Y:S05]  /*1a10*/  @P1 BRA `(.L_x_24) ;  /* 0x0000000000081947 */ /* 0x004fea0003800000 */
[----:B------:R-:W2:Y:S02]  /*1a20*/  SYNCS.PHASECHK.TRANS64.TRYWAIT P1, [UR4], R3 ;  /* 0x00000003ff0075a7 */ /* 0x000ea40008020144 */
[----:B--2---:R-:W-:Y:S05]  /*1a30*/  @!P1 BRA `(.L_x_25) ;  /* 0x0000004000189947 */ /* 0x004fea0003800000 */
.L_x_24:
[----:B------:R-:W-:Y:S01]  /*1a40*/  ULEA UR10, UR8, UR44, 0x9 ;  /* 0x0000002c080a7291 */ /* 0x000fe2000f8e483f */
[----:B------:R-:W-:Y:S01]  /*1a50*/  WARPGROUP.ARRIVE ;  /* 0x00000000000079c5 */ /* 0x000fe20000000000 */
[----:B------:R-:W-:Y:S01]  /*1a60*/  ULEA UR11, UR8, UR45, 0x9 ;  /* 0x0000002d080b7291 */ /* 0x000fe2000f8e483f */
[----:B------:R-:W-:Y:S01]  /*1a70*/  UMOV UR5, 0x40000040 ;  /* 0x4000004000057882 */ /* 0x000fe20000000000 */
[----:B------:R-:W-:-:S03]  /*1a80*/  UMOV UR7, 0x40000040 ;  /* 0x4000004000077882 */ /* 0x000fc60000000000 */
[----:B------:R-:W-:Y:S02]  /*1a90*/  UMOV UR4, UR10 ;  /* 0x0000000a00047c82 */ /* 0x000fe40008000000 */
[----:B------:R-:W-:Y:S02]  /*1aa0*/  UMOV UR6, UR11 ;  /* 0x0000000b00067c82 */ /* 0x000fe40008000000 */
[----:B------:R-:W-:Y:S01]  /*1ab0*/  HGMMA.64x64x8.F32.TF32 R24, gdesc[UR4], R24, gsb0 ;  /* 0x04e00000041879f0 */ /* 0x000fe20008002818 */
        /* <DEDUP_REMOVED lines=23> */
[----:B------:R-:W-:Y:S01]  /*1c30*/  BPT.TRAP 0x1 ;  /* 0x000000040000795c */ /* 0x000fe20000300000 */
.L_x_26:
[----:B------:R-:W-:Y:S01]  /*1c40*/  ULEA UR4, UR9, UR41, 0x3 ;  /* 0x0000002909047291 */ /* 0x000fe2000f8e183f */
[----:B------:R-:W-:-:S03]  /*1c50*/  ISETP.GT.U32.AND P1, PT, R16, 0x1, PT ;  /* 0x000000011000780c */ /* 0x000fc60003f24070 */
[----:B------:R-:W-:-:S04]  /*1c60*/  UIADD3 UR4, UR4, 0x28, URZ ;  /* 0x0000002804047890 */ /* 0x000fc8000fffe03f */
[----:B------:R-:W-:-:S09]  /*1c70*/  UPRMT UR4, URZ, 0x654, UR4 ;  /* 0x000006543f047896 */ /* 0x000fd20008000004 */
[----:B------:R-:W-:Y:S01]  /*1c80*/  SYNCS.ARRIVE.TRANS64.RED.A1T0 RZ, [UR4], RZ ;  /* 0x000000ffffff79a7 */ /* 0x000fe20008100404 */
[----:B------:R-:W-:Y:S05]  /*1c90*/  @P1 BRA `(.L_x_27) ;  /* 0x0000000000041947 */ /* 0x000fea0003800000 */
[----:B------:R-:W-:Y:S01]  /*1ca0*/  BPT.TRAP 0x1 ;  /* 0x000000040000795c */ /* 0x000fe20000300000 */
.L_x_27:
[----:B------:R-:W-:Y:S01]  /*1cb0*/  UIADD3 UR8, UR8, 0x1, URZ ;  /* 0x0000000108087890 */ /* 0x000fe2000fffe03f */
[C---:B------:R-:W-:Y:S01]  /*1cc0*/  ISETP.GT.AND P1, PT, R0.reuse, 0x1, PT ;  /* 0x000000010000780c */ /* 0x040fe20003f24270 */
[----:B------:R-:W-:Y:S01]  /*1cd0*/  UIADD3 UR9, UR9, 0x1, URZ ;  /* 0x0000000109097890 */ /* 0x000fe2000fffe03f */
[----:B------:R-:W-:Y:S01]  /*1ce0*/  VIADD R0, R0, 0xffffffff ;  /* 0xffffffff00007836 */ /* 0x000fe20000000000 */
[----:B------:R-:W-:Y:S02]  /*1cf0*/  UISETP.NE.AND UP0, UPT, UR8, 0x5, UPT ;  /* 0x000000050800788c */ /* 0x000fe4000bf05270 */
[----:B------:R-:W-:Y:S02]  /*1d00*/  UISETP.NE.AND UP1, UPT, UR9, 0x5, UPT ;  /* 0x000000050900788c */ /* 0x000fe4000bf25270 */
[----:B------:R-:W-:Y:S02]  /*1d10*/  USEL UR4, URZ, 0x1, UP0 ;  /* 0x000000013f047887 */ /* 0x000fe40008000000 */
[----:B------:R-:W-:-:S02]  /*1d20*/  USEL UR8, UR8, URZ, UP0 ;  /* 0x0000003f08087287 */ /* 0x000fc40008000000 */
[----:B------:R-:W-:Y:S02]  /*1d30*/  USEL UR9, UR9, URZ, UP1 ;  /* 0x0000003f09097287 */ /* 0x000fe40008800000 */
[----:B------:R-:W-:Y:S01]  /*1d40*/  LOP3.LUT R5, R5, UR4, RZ, 0x3c, !PT ;  /* 0x0000000405057c12 */ /* 0x000fe2000f8e3cff */
[----:B------:R-:W-:Y:S09]  /*1d50*/  @P1 BRA `(.L_x_28) ;  /* 0xfffffffc00101947 */ /* 0x000ff2000383ffff */
.L_x_21:
[----:B------:R-:W3:Y:S01]  /*1d60*/  LDC R0, c[0x0][0x28c] ;  /* 0x0000a300ff007b82 */ /* 0x000ee20000000800 */
[----:B------:R4:W-:Y:S01]  /*1d70*/  SYNCS.ARRIVE.TRANS64.A1T0 RZ, [R62+UR47], RZ ;  /* 0x000000ff3eff79a7 */ /* 0x0009e2000810002f */
[----:B---3--:R-:W-:-:S13]  /*1d80*/  ISETP.GE.AND P1, PT, R0, 0x1, PT ;  /* 0x000000010000780c */ /* 0x008fda0003f26270 */
[----:B----4-:R-:W-:Y:S05]  /*1d90*/  @!P1 BRA `(.L_x_29) ;  /* 0x0000000000349947 */ /* 0x010fea0003800000 */
[----:B------:R-:W-:Y:S05]  /*1da0*/  @!P0 BRA `(.L_x_30) ;  /* 0x0000000000048947 */ /* 0x000fea0003800000 */
[----:B------:R-:W-:Y:S01]  /*1db0*/  BPT.TRAP 0x1 ;  /* 0x000000040000795c */ /* 0x000fe20000300000 */
.L_x_30:
[----:B------:R-:W-:Y:S01]  /*1dc0*/  UIADD3 UR6, UR43, UR38, URZ ;  /* 0x000000262b067290 */ /* 0x000fe2000fffe03f */
[----:B------:R-:W-:-:S03]  /*1dd0*/  ISETP.GT.U32.AND P0, PT, R16, 0x1, PT ;  /* 0x000000011000780c */ /* 0x000fc60003f04070 */
[----:B------:R-:W-:-:S04]  /*1de0*/  UIMAD.WIDE.U32 UR4, UR6, -0x33333333, URZ ;  /* 0xcccccccd060478a5 */ /* 0x000fc8000f8e003f */
[----:B------:R-:W-:-:S04]  /*1df0*/  USHF.R.U32.HI UR4, URZ, 0x2, UR5 ;  /* 0x000000023f047899 */ /* 0x000fc80008011605 */
[----:B------:R-:W-:-:S04]  /*1e00*/  UIMAD UR6, UR4, -0x5, UR6 ;  /* 0xfffffffb040678a4 */ /* 0x000fc8000f8e0206 */
[----:B------:R-:W-:-:S04]  /*1e10*/  ULEA UR6, UR6, UR41, 0x3 ;  /* 0x0000002906067291 */ /* 0x000fc8000f8e183f */
[----:B------:R-:W-:-:S04]  /*1e20*/  UIADD3 UR6, UR6, 0x28, URZ ;  /* 0x0000002806067890 */ /* 0x000fc8000fffe03f */
[----:B------:R-:W-:-:S09]  /*1e30*/  UPRMT UR6, URZ, 0x654, UR6 ;  /* 0x000006543f067896 */ /* 0x000fd20008000006 */
[----:B------:R-:W-:Y:S01]  /*1e40*/  SYNCS.ARRIVE.TRANS64.RED.A1T0 RZ, [UR6], RZ ;  /* 0x000000ffffff79a7 */ /* 0x000fe20008100406 */
[----:B------:R-:W-:Y:S05]  /*1e50*/  @P0 BRA `(.L_x_29) ;  /* 0x0000000000040947 */ /* 0x000fea0003800000 */
[----:B------:R-:W-:Y:S01]  /*1e60*/  BPT.TRAP 0x1 ;  /* 0x000000040000795c */ /* 0x000fe20000300000 */
.L_x_29:
[----:B------:R-:W-:Y:S01]  /*1e70*/  SHF.L.U32 R0, R71, 0x1f, RZ ;  /* 0x0000001f47007819 */ /* 0x000fe200000006ff */
[----:B------:R-:W-:Y:S01]  /*1e80*/  UIADD3 UR38, UR46, UR38, URZ ;  /* 0x000000262e267290 */ /* 0x000fe2000fffe03f */
[----:B------:R-:W3:Y:S01]  /*1e90*/  LDC R7, c[0x0][0x288] ;  /* 0x0000a200ff077b82 */ /* 0x000ee20000000800 */
[----:B------:R-:W-:Y:S01]  /*1ea0*/  UISETP.GE.U32.AND UP1, UPT, UR46, 0x5, UPT ;  /* 0x000000052e00788c */ /* 0x000fe2000bf26070 */
[----:B------:R-:W-:Y:S01]  /*1eb0*/  IMAD.SHL.U32 R8, R60, 0x2, RZ ;  /* 0x000000023c087824 */ /* 0x000fe200078e00ff */
[----:B------:R-:W-:Y:S02]  /*1ec0*/  UISETP.GT.U32.AND UP0, UPT, UR38, 0x4, UPT ;  /* 0x000000042600788c */ /* 0x000fe4000bf04070 */
[----:B------:R-:W-:Y:S02]  /*1ed0*/  UIMAD.WIDE.U32 UR4, UR38, -0x33333333, URZ ;  /* 0xcccccccd260478a5 */ /* 0x000fe4000f8e003f */
[----:B------:R-:W-:Y:S01]  /*1ee0*/  UISETP.LT.U32.AND UP0, UPT, UR46, 0x5, UP0 ;  /* 0x000000052e00788c */ /* 0x000fe20008701070 */
[----:B------:R-:W4:Y:S01]  /*1ef0*/  SYNCS.PHASECHK.TRANS64.TRYWAIT P0, [R61+UR42+0x10], R0 ;  /* 0x000010003d0075a7 */ /* 0x000f22000800016a */
[----:B------:R-:W-:Y:S01]  /*1f00*/  USHF.R.U32.HI UR4, URZ, 0x2, UR5 ;  /* 0x000000023f047899 */ /* 0x000fe20008011605 */
[----:B------:R-:W-:Y:S01]  /*1f10*/  SHF.R.S32.HI R9, RZ, 0x1f, R8 ;  /* 0x0000001fff097819 */ /* 0x000fe20000011408 */
[----:B------:R-:W-:-:S02]  /*1f20*/  USEL UR6, URZ, 0x1, !UP0 ;  /* 0x000000013f067887 */ /* 0x000fc4000c000000 */
[----:B------:R-:W-:Y:S02]  /*1f30*/  UIMAD UR38, UR4, -0x5, UR38 ;  /* 0xfffffffb042678a4 */ /* 0x000fe4000f8e0226 */
[----:B------:R-:W-:-:S04]  /*1f40*/  ULOP3.LUT UR39, UR39, UR6, URZ, 0x3c, !UPT ;  /* 0x0000000627277292 */ /* 0x000fc8000f8e3c3f */
[----:B------:R-:W-:Y:S01]  /*1f50*/  @UP1 ULOP3.LUT UR39, UR39, 0x1, UR4, 0x78, !UPT ;  /* 0x0000000127271892 */ /* 0x000fe2000f8e7804 */
[----:B---34-:R-:W-:Y:S11]  /*1f60*/  @!P0 BRA `(.L_x_31) ;  /* 0x0000003800e48947 */ /* 0x018ff60003800000 */
.L_x_122:
[----:B---3--:R-:W-:Y:S01]  /*1f70*/  IMAD.SHL.U32 R0, R19, 0x40, RZ ;  /* 0x0000004013007824 */ /* 0x008fe200078e00ff */
[----:B------:R-:W-:Y:S01]  /*1f80*/  ULDC UR6, c[0x0][0x284] ;  /* 0x0000a10000067ab9 */ /* 0x000fe20000000800 */
[----:B------:R-:W-:Y:S01]  /*1f90*/  IMAD.SHL.U32 R14, R22, 0x40, RZ ;  /* 0x00000040160e7824 */ /* 0x000fe200078e00ff */
[----:B------:R-:W-:Y:S01]  /*1fa0*/  SHF.R.S32.HI R11, RZ, 0x1f, R2 ;  /* 0x0000001fff0b7819 */ /* 0x000fe20000011402 */
[----:B------:R-:W-:Y:S01]  /*1fb0*/  ULDC.64 UR4, c[0x0][0x5d0] ;  /* 0x0001740000047ab9 */ /* 0x000fe20000000a00 */
[----:B------:R-:W-:Y:S01]  /*1fc0*/  ISETP.GE.AND P0, PT, R0, UR6, PT ;  /* 0x0000000600007c0c */ /* 0x000fe2000bf06270 */
[----:B--2---:R-:W-:Y:S01]  /*1fd0*/  IMAD.WIDE.U32 R4, R2, UR4, R8 ;  /* 0x0000000402047c25 */ /* 0x004fe2000f8e0008 */
[----:B------:R-:W-:Y:S02]  /*1fe0*/  SHF.R.S32.HI R15, RZ, 0x1f, R14 ;  /* 0x0000001fff0f7819 */ /* 0x000fe4000001140e */
[C---:B------:R-:W-:Y:S01]  /*1ff0*/  ISETP.GE.OR P0, PT, R14.reuse, R7, P0 ;  /* 0x000000070e00720c */ /* 0x040fe20000706670 */
[----:B-1----:R-:W-:Y:S01]  /*2000*/  IMAD R3, R11, UR4, RZ ;  /* 0x000000040b037c24 */ /* 0x002fe2000f8e02ff */
[----:B------:R-:W-:-:S03]  /*2010*/  IADD3 R4, P1, R14, R4, RZ ;  /* 0x000000040e047210 */ /* 0x000fc60007f3e0ff */
[----:B------:R-:W-:-:S05]  /*2020*/  IMAD R3, R2, UR5, R3 ;  /* 0x0000000502037c24 */ /* 0x000fca000f8e0203 */
[----:B------:R-:W-:-:S03]  /*2030*/  IADD3.X R5, R15, R5, R3, P1, !PT ;  /* 0x000000050f057210 */ /* 0x000fc60000ffe403 */
[----:B------:R-:W-:Y:S05]  /*2040*/  @P0 BRA `(.L_x_32) ;  /* 0x0000002000a80947 */ /* 0x000fea0003800000 */
[----:B------:R-:W1:Y:S01]  /*2050*/  LDC.64 R74, c[0x0][0x5c8] ;  /* 0x00017200ff4a7b82 */ /* 0x000e620000000a00 */
[----:B-----5:R-:W-:Y:S01]  /*2060*/  FSETP.NEU.AND P0, PT, R57, RZ, PT ;  /* 0x000000ff3900720b */ /* 0x020fe20003f0d000 */
[----:B------:R-:W-:Y:S01]  /*2070*/  IMAD R3, R60, -0x2, R7 ;  /* 0xfffffffe3c037824 */ /* 0x000fe200078e0207 */
[----:B------:R-:W-:Y:S01]  /*2080*/  BSSY B0, `(.L_x_32) ;  /* 0x0000226000007945 */ /* 0x000fe20003800000 */
[----:B------:R-:W-:-:S04]  /*2090*/  IMAD.WIDE R66, R19, 0x40, R58 ;  /* 0x0000004013427825 */ /* 0x000fc800078e023a */
[----:B------:R-:W-:Y:S02]  /*20a0*/  IMAD.IADD R3, R3, 0x1, -R14 ;  /* 0x0000000103037824 */ /* 0x000fe400078e0a0e */
[----:B------:R-:W-:-:S03]  /*20b0*/  IMAD.IADD R0, R65, 0x1, -R0 ;  /* 0x0000000141007824 */ /* 0x000fc600078e0a00 */
[----:B------:R-:W-:-:S04]  /*20c0*/  ISETP.GT.AND P1, PT, R3, RZ, PT ;  /* 0x000000ff0300720c */ /* 0x000fc80003f24270 */
[----:B------:R-:W-:Y:S01]  /*20d0*/  ISETP.GT.AND P2, PT, R0, RZ, P1 ;  /* 0x000000ff0000720c */ /* 0x000fe20000f44270 */
[-C--:B-1----:R-:W-:Y:S02]  /*20e0*/  IMAD R6, R67, R74.reuse, RZ ;  /* 0x0000004a43067224 */ /* 0x082fe400078e02ff */
[----:B------:R-:W-:-:S04]  /*20f0*/  IMAD.WIDE.U32 R68, R66, R74, R4 ;  /* 0x0000004a42447225 */ /* 0x000fc800078e0004 */
[----:B------:R-:W-:-:S04]  /*2100*/  IMAD R5, R66, R75, R6 ;  /* 0x0000004b42057224 */ /* 0x000fc800078e0206 */
[----:B------:R-:W-:Y:S01]  /*2110*/  IMAD.IADD R7, R69, 0x1, R5 ;  /* 0x0000000145077824 */ /* 0x000fe200078e0205 */
[----:B------:R-:W-:Y:S06]  /*2120*/  @!P0 BRA `(.L_x_33) ;  /* 0x0000001400dc8947 */ /* 0x000fec0003800000 */
[----:B------:R-:W1:Y:S01]  /*2130*/  LDC.64 R72, c[0x0][0x5b8] ;  /* 0x00016e00ff487b82 */ /* 0x000e620000000a00 */
[----:B------:R-:W-:-:S07]  /*2140*/  ULDC.64 UR4, c[0x0][0x5c0] ;  /* 0x0001700000047ab9 */ /* 0x000fce0000000a00 */
[----:B------:R-:W2:Y:S08]  /*2150*/  LDC.64 R76, c[0x0][0x5b0] ;  /* 0x00016c00ff4c7b82 */ /* 0x000eb00000000a00 */
[----:B------:R-:W0:Y:S01]  /*2160*/  LDC.64 R78, c[0x0][0x5a8] ;  /* 0x00016a00ff4e7b82 */ /* 0x000e220000000a00 */
[-C--:B-1----:R-:W-:Y:S02]  /*2170*/  IMAD R6, R11, R72.reuse, RZ ;  /* 0x000000480b067224 */ /* 0x082fe400078e02ff */
[----:B------:R-:W-:-:S04]  /*2180*/  IMAD.WIDE.U32 R4, R2, R72, R8 ;  /* 0x0000004802047225 */ /* 0x000fc800078e0008 */
[----:B------:R-:W-:Y:S01]  /*2190*/  IMAD R69, R2, R73, R6 ;  /* 0x0000004902457224 */ /* 0x000fe200078e0206 */
[----:B------:R-:W-:Y:S01]  /*21a0*/  IADD3 R10, P0, R14, R4, RZ ;  /* 0x000000040e0a7210 */ /* 0x000fe20007f1e0ff */
[----:B--2---:R-:W-:-:S03]  /*21b0*/  IMAD R4, R67, R76, RZ ;  /* 0x0000004c43047224 */ /* 0x004fc600078e02ff */
[----:B------:R-:W-:Y:S01]  /*21c0*/  IADD3.X R11, R15, R5, R69, P0, !PT ;  /* 0x000000050f0b7210 */ /* 0x000fe200007fe445 */
[C---:B------:R-:W-:Y:S02]  /*21d0*/  IMAD R73, R66.reuse, R77, R4 ;  /* 0x0000004d42497224 */ /* 0x040fe400078e0204 */
[----:B------:R-:W-:-:S04]  /*21e0*/  IMAD.WIDE.U32 R4, R66, R76, R10 ;  /* 0x0000004c42047225 */ /* 0x000fc800078e000a */
[----:B------:R-:W-:Y:S01]  /*21f0*/  IMAD.IADD R5, R5, 0x1, R73 ;  /* 0x0000000105057824 */ /* 0x000fe200078e0249 */
[----:B0-----:R-:W-:-:S04]  /*2200*/  LEA R12, P0, R4, R78, 0x2 ;  /* 0x0000004e040c7211 */ /* 0x001fc800078010ff */
[----:B------:R-:W-:-:S05]  /*2210*/  LEA.HI.X R13, R4, R79, R5, 0x2, P0 ;  /* 0x0000004f040d7211 */ /* 0x000fca00000f1405 */
[----:B------:R0:W2:Y:S01]  /*2220*/  @P2 LDG.E.LTC128B R19, desc[UR36][R12.64] ;  /* 0x000000240c132981 */ /* 0x0000a2000c1e1920 */
[----:B------:R-:W-:Y:S01]  /*2230*/  IMAD.WIDE.U32 R4, R66, R76, R14 ;  /* 0x0000004c42047225 */ /* 0x000fe200078e000e */
[----:B------:R-:W-:Y:S01]  /*2240*/  LEA R6, P3, R68, UR4, 0x2 ;  /* 0x0000000444067c11 */ /* 0x000fe2000f8610ff */
[----:B------:R-:W-:Y:S01]  /*2250*/  BSSY B1, `(.L_x_34) ;  /* 0x0000014000017945 */ /* 0x000fe20003800000 */
[----:B------:R-:W-:Y:S02]  /*2260*/  IADD3 R20, P0, R8, R4, RZ ;  /* 0x0000000408147210 */ /* 0x000fe40007f1e0ff */
[----:B------:R-:W-:Y:S02]  /*2270*/  LEA.HI.X R7, R68, UR5, R7, 0x2, P3 ;  /* 0x0000000544077c11 */ /* 0x000fe400098f1407 */
[----:B------:R-:W-:Y:S01]  /*2280*/  IADD3.X R21, R9, R73, R5, P0, !PT ;  /* 0x0000004909157210 */ /* 0x000fe200007fe405 */
[----:B0-----:R-:W-:Y:S01]  /*2290*/  IMAD.SHL.U32 R12, R76, 0x8, RZ ;  /* 0x000000084c0c7824 */ /* 0x001fe200078e00ff */
[----:B------:R-:W-:-:S02]  /*22a0*/  ISETP.GT.AND P0, PT, R3, 0x1, PT ;  /* 0x000000010300780c */ /* 0x000fc40003f04270 */
[----:B------:R-:W-:Y:S01]  /*22b0*/  SHF.L.U64.HI R13, R76, 0x3, R77 ;  /* 0x000000034c0d7819 */ /* 0x000fe2000001024d */
[----:B------:R-:W-:Y:S01]  /*22c0*/  IMAD.WIDE.U32 R20, R2, R72, R20 ;  /* 0x0000004802147225 */ /* 0x000fe200078e0014 */
[----:B------:R-:W-:-:S03]  /*22d0*/  ISETP.GT.AND P3, PT, R0, RZ, P0 ;  /* 0x000000ff0000720c */ /* 0x000fc60000764270 */
[----:B------:R-:W-:Y:S01]  /*22e0*/  IMAD.WIDE.U32 R66, R66, R76, R12 ;  /* 0x0000004c42427225 */ /* 0x000fe200078e000c */
[----:B--2---:R-:W-:-:S05]  /*22f0*/  LOP3.LUT R4, R19, 0xffffe000, RZ, 0xc0, !PT ;  /* 0xffffe00013047812 */ /* 0x004fca00078ec0ff */
[----:B------:R-:W-:Y:S01]  /*2300*/  FMUL R5, R4, R57 ;  /* 0x0000003904057220 */ /* 0x000fe20000400000 */
[----:B------:R-:W-:-:S03]  /*2310*/  LEA R4, P4, R20, R78, 0x2 ;  /* 0x0000004e14047211 */ /* 0x000fc600078810ff */
[----:B------:R-:W-:Y:S01]  /*2320*/  FFMA R81, R24, R56, R5 ;  /* 0x0000003818517223 */ /* 0x000fe20000000005 */
[----:B------:R-:W-:-:S04]  /*2330*/  IMAD.IADD R5, R69, 0x1, R21 ;  /* 0x0000000145057824 */ /* 0x000fc800078e0215 */
[----:B------:R-:W-:Y:S02]  /*2340*/  F2FP.TF32.F32.PACK_B R81, R81 ;  /* 0x00000051ff51723e */ /* 0x000fe400024050ff */
[----:B------:R-:W-:-:S03]  /*2350*/  LEA.HI.X R5, R20, R79, R5, 0x2, P4 ;  /* 0x0000004f14057211 */ /* 0x000fc600020f1405 */
[----:B------:R0:W-:Y:S01]  /*2360*/  @P2 STG.E desc[UR36][R6.64], R81 ;  /* 0x0000005106002986 */ /* 0x0001e2000c101924 */
[----:B------:R-:W-:Y:S05]  /*2370*/  @!P3 BRA `(.L_x_35) ;  /* 0x000000000004b947 */ /* 0x000fea0003800000 */
[----:B------:R1:W5:Y:S02]  /*2380*/  LDG.E.LTC128B R19, desc[UR36][R4.64+0x4] ;  /* 0x0000042404137981 */ /* 0x000364000c1e1920 */
.L_x_35:
[----:B------:R-:W-:Y:S05]  /*2390*/  BSYNC B1 ;  /* 0x0000000000017941 */ /* 0x000fea0003800000 */
.L_x_34:
[----:B-----5:R-:W-:Y:S01]  /*23a0*/  LOP3.LUT R12, R19, 0xffffe000, RZ, 0xc0, !PT ;  /* 0xffffe000130c7812 */ /* 0x020fe200078ec0ff */
[----:B------:R-:W-:Y:S01]  /*23b0*/  IMAD.IADD R73, R73, 0x1, R67 ;  /* 0x0000000149497824 */ /* 0x000fe200078e0243 */
[----:B------:R-:W-:Y:S02]  /*23c0*/  IADD3 R10, P2, R10, R66, RZ ;  /* 0x000000420a0a7210 */ /* 0x000fe40007f5e0ff */
[----:B------:R-:W-:Y:S01]  /*23d0*/  ISETP.GT.AND P1, PT, R0, 0x8, P1 ;  /* 0x000000080000780c */ /* 0x000fe20000f24270 */
[----:B------:R-:W-:Y:S02]  /*23e0*/  FMUL R12, R12, R57 ;  /* 0x000000390c0c7220 */ /* 0x000fe40000400000 */
[----:B------:R-:W-:Y:S02]  /*23f0*/  IMAD.X R11, R73, 0x1, R11, P2 ;  /* 0x00000001490b7824 */ /* 0x000fe400010e060b */
[----:B------:R-:W-:Y:S01]  /*2400*/  FFMA R25, R25, R56, R12 ;  /* 0x0000003819197223 */ /* 0x000fe2000000000c */
[----:B------:R-:W-:-:S04]  /*2410*/  LEA R12, P2, R10, R78, 0x2 ;  /* 0x0000004e0a0c7211 */ /* 0x000fc800078410ff */
[----:B------:R-:W-:Y:S02]  /*2420*/  F2FP.TF32.F32.PACK_B R25, R25 ;  /* 0x00000019ff19723e */ /* 0x000fe400024050ff */
[----:B------:R-:W-:-:S03]  /*2430*/  LEA.HI.X R13, R10, R79, R11, 0x2, P2 ;  /* 0x0000004f0a0d7211 */ /* 0x000fc600010f140b */
[----:B------:R2:W-:Y:S04]  /*2440*/  @P3 STG.E desc[UR36][R6.64+0x4], R25 ;  /* 0x0000041906003986 */ /* 0x0005e8000c101924 */
[----:B------:R-:W3:Y:S01]  /*2450*/  @P1 LDG.E.LTC128B R19, desc[UR36][R12.64] ;  /* 0x000000240c131981 */ /* 0x000ee2000c1e1920 */
[----:B------:R-:W-:Y:S01]  /*2460*/  IADD3 R14, P2, P3, R8, R66, R14 ;  /* 0x00000042080e7210 */ /* 0x000fe20007b5e00e */
[----:B------:R-:W-:Y:S01]  /*2470*/  BSSY B1, `(.L_x_36) ;  /* 0x0000011000017945 */ /* 0x000fe20003800000 */
[C---:B------:R-:W-:Y:S02]  /*2480*/  SHF.L.U64.HI R11, R74.reuse, 0x5, R75 ;  /* 0x000000054a0b7819 */ /* 0x040fe4000001024b */
[----:B------:R-:W-:Y:S02]  /*2490*/  IADD3.X R15, R9, R73, R15, P2, P3 ;  /* 0x00000049090f7210 */ /* 0x000fe400017e640f */
[----:B------:R-:W-:-:S02]  /*24a0*/  LEA R10, P2, R74, R6, 0x5 ;  /* 0x000000064a0a7211 */ /* 0x000fc400078428ff */
[----:B------:R-:W-:Y:S01]  /*24b0*/  ISETP.GT.AND P0, PT, R0, 0x8, P0 ;  /* 0x000000080000780c */ /* 0x000fe20000704270 */
[----:B------:R-:W-:-:S04]  /*24c0*/  IMAD.WIDE.U32 R14, R2, R72, R14 ;  /* 0x00000048020e7225 */ /* 0x000fc800078e000e */
[----:B------:R-:W-:Y:S02]  /*24d0*/  IMAD.X R11, R11, 0x1, R7, P2 ;  /* 0x000000010b0b7824 */ /* 0x000fe400010e0607 */
[----:B------:R-:W-:Y:S01]  /*24e0*/  IMAD.IADD R2, R69, 0x1, R15 ;  /* 0x0000000145027824 */ /* 0x000fe200078e020f */
[----:B---3--:R-:W-:-:S05]  /*24f0*/  LOP3.LUT R8, R19, 0xffffe000, RZ, 0xc0, !PT ;  /* 0xffffe00013087812 */ /* 0x008fca00078ec0ff */
[----:B------:R-:W-:Y:S01]  /*2500*/  FMUL R9, R8, R57 ;  /* 0x0000003908097220 */ /* 0x000fe20000400000 */
[----:B------:R-:W-:-:S03]  /*2510*/  LEA R8, P3, R14, R78, 0x2 ;  /* 0x0000004e0e087211 */ /* 0x000fc600078610ff */
[----:B------:R-:W-:Y:S01]  /*2520*/  FFMA R21, R26, R56, R9 ;  /* 0x000000381a157223 */ /* 0x000fe20000000009 */
[----:B------:R-:W-:-:S04]  /*2530*/  LEA.HI.X R9, R14, R79, R2, 0x2, P3 ;  /* 0x0000004f0e097211 */ /* 0x000fc800018f1402 */
[----:B------:R-:W-:-:S05]  /*2540*/  F2FP.TF32.F32.PACK_B R21, R21 ;  /* 0x00000015ff15723e */ /* 0x000fca00024050ff */
[----:B------:R2:W-:Y:S01]  /*2550*/  @P1 STG.E desc[UR36][R10.64], R21 ;  /* 0x000000150a001986 */ /* 0x0005e2000c101924 */
[----:B------:R-:W-:Y:S05]  /*2560*/  @!P0 BRA `(.L_x_37) ;  /* 0x0000000000048947 */ /* 0x000fea0003800000 */
[----:B------:R3:W5:Y:S02]  /*2570*/  LDG.E.LTC128B R19, desc[UR36][R8.64+0x4] ;  /* 0x0000042408137981 */ /* 0x000764000c1e1920 */
.L_x_37:
[----:B------:R-:W-:Y:S05]  /*2580*/  BSYNC B1 ;  /* 0x0000000000017941 */ /* 0x000fea0003800000 */
.L_x_36:
[----:B-----5:R-:W-:Y:S01]  /*2590*/  LOP3.LUT R2, R19, 0xffffe000, RZ, 0xc0, !PT ;  /* 0xffffe00013027812 */ /* 0x020fe200078ec0ff */
[----:B------:R-:W-:Y:S01]  /*25a0*/  BSSY B1, `(.L_x_38) ;  /* 0x0000009000017945 */ /* 0x000fe20003800000 */
[----:B------:R-:W-:-:S03]  /*25b0*/  ISETP.GT.AND P1, PT, R3, 0x8, PT ;  /* 0x000000080300780c */ /* 0x000fc60003f24270 */
[----:B------:R-:W-:Y:S01]  /*25c0*/  FMUL R2, R2, R57 ;  /* 0x0000003902027220 */ /* 0x000fe20000400000 */
[----:B------:R-:W-:-:S03]  /*25d0*/  ISETP.GT.AND P2, PT, R0, RZ, P1 ;  /* 0x000000ff0000720c */ /* 0x000fc60000f44270 */
[----:B------:R-:W-:-:S05]  /*25e0*/  FFMA R27, R27, R56, R2 ;  /* 0x000000381b1b7223 */ /* 0x000fca0000000002 */
[----:B------:R-:W-:-:S05]  /*25f0*/  F2FP.TF32.F32.PACK_B R27, R27 ;  /* 0x0000001bff1b723e */ /* 0x000fca00024050ff */
[----:B------:R4:W-:Y:S01]  /*2600*/  @P0 STG.E desc[UR36][R10.64+0x4], R27 ;  /* 0x0000041b0a000986 */ /* 0x0009e2000c101924 */
[----:B------:R-:W-:Y:S05]  /*2610*/  @!P2 BRA `(.L_x_39) ;  /* 0x000000000004a947 */ /* 0x000fea0003800000 */
[----:B------:R0:W5:Y:S02]  /*2620*/  LDG.E.LTC128B R19, desc[UR36][R4.64+0x20] ;  /* 0x0000202404137981 */ /* 0x000164000c1e1920 */
.L_x_39:
[----:B------:R-:W-:Y:S05]  /*2630*/  BSYNC B1 ;  /* 0x0000000000017941 */ /* 0x000fea0003800000 */
.L_x_38:
        /* <DEDUP_REMOVED lines=10> */
.L_x_41:
[----:B------:R-:W-:Y:S05]  /*26e0*/  BSYNC B1 ;  /* 0x0000000000017941 */ /* 0x000fea0003800000 */
.L_x_40:
[----:B-----5:R-:W-:Y:S01]  /*26f0*/  LOP3.LUT R2, R19, 0xffffe000, RZ, 0xc0, !PT ;  /* 0xffffe00013027812 */ /* 0x020fe200078ec0ff */
[----:B------:R-:W-:Y:S01]  /*2700*/  BSSY B1, `(.L_x_42) ;  /* 0x0000008000017945 */ /* 0x000fe20003800000 */
[----:B------:R-:W-:-:S03]  /*2710*/  ISETP.GT.AND P1, PT, R0, 0x8, P1 ;  /* 0x000000080000780c */ /* 0x000fc60000f24270 */
[----:B------:R-:W-:-:S04]  /*2720*/  FMUL R2, R2, R57 ;  /* 0x0000003902027220 */ /* 0x000fc80000400000 */
[----:B------:R-:W-:-:S05]  /*2730*/  FFMA R29, R29, R56, R2 ;  /* 0x000000381d1d7223 */ /* 0x000fca0000000002 */
[----:B------:R-:W-:-:S05]  /*2740*/  F2FP.TF32.F32.PACK_B R29, R29 ;  /* 0x0000001dff1d723e */ /* 0x000fca00024050ff */
[----:B------:R0:W-:Y:S01]  /*2750*/  @P3 STG.E desc[UR36][R6.64+0x24], R29 ;  /* 0x0000241d06003986 */ /* 0x0001e2000c101924 */
[----:B------:R-:W-:Y:S05]  /*2760*/  @!P1 BRA `(.L_x_43) ;  /* 0x0000000000049947 */ /* 0x000fea0003800000 */
[----:B------:R0:W5:Y:S02]  /*2770*/  LDG.E.LTC128B R19, desc[UR36][R8.64+0x20] ;  /* 0x0000202408137981 */ /* 0x000164000c1e1920 */
.L_x_43:
[----:B------:R-:W-:Y:S05]  /*2780*/  BSYNC B1 ;  /* 0x0000000000017941 */ /* 0x000fea0003800000 */
.L_x_42:
[----:B-----5:R-:W-:Y:S01]  /*2790*/  LOP3.LUT R2, R19, 0xffffe000, RZ, 0xc0, !PT ;  /* 0xffffe00013027812 */ /* 0x020fe200078ec0ff */
[----:B------:R-:W-:Y:S01]  /*27a0*/  BSSY B1, `(.L_x_44) ;  /* 0x0000008000017945 */ /* 0x000fe20003800000 */
[----:B------:R-:W-:-:S03]  /*27b0*/  ISETP.GT.AND P0, PT, R0, 0x8, P0 ;  /* 0x000000080000780c */ /* 0x000fc60000704270 */
[----:B0-----:R-:W-:-:S04]  /*27c0*/  FMUL R13, R2, R57 ;  /* 0x00000039020d7220 */ /* 0x001fc80000400000 */
[----:B------:R-:W-:-:S05]  /*27d0*/  FFMA R13, R30, R56, R13 ;  /* 0x000000381e0d7223 */ /* 0x000fca000000000d */
[----:B------:R-:W-:-:S05]  /*27e0*/  F2FP.TF32.F32.PACK_B R13, R13 ;  /* 0x0000000dff0d723e */ /* 0x000fca00024050ff */
[----:B------:R0:W-:Y:S01]  /*27f0*/  @P1 STG.E desc[UR36][R10.64+0x20], R13 ;  /* 0x0000200d0a001986 */ /* 0x0001e2000c101924 */
[----:B------:R-:W-:Y:S05]  /*2800*/  @!P0 BRA `(.L_x_45) ;  /* 0x0000000000048947 */ /* 0x000fea0003800000 */
[----:B------:R0:W5:Y:S02]  /*2810*/  LDG.E.LTC128B R19, desc[UR36][R8.64+0x24] ;  /* 0x0000242408137981 */ /* 0x000164000c1e1920 */
.L_x_45:
[----:B------:R-:W-:Y:S05]  /*2820*/  BSYNC B1 ;  /* 0x0000000000017941 */ /* 0x000fea0003800000 */
.L_x_44:
        /* <DEDUP_REMOVED lines=10> */
.L_x_47:
[----:B------:R-:W-:Y:S05]  /*28d0*/  BSYNC B1 ;  /* 0x0000000000017941 */ /* 0x000fea0003800000 */
.L_x_46:
[----:B-----5:R-:W-:Y:S01]  /*28e0*/  LOP3.LUT R2, R19, 0xffffe000, RZ, 0xc0, !PT ;  /* 0xffffe00013027812 */ /* 0x020fe200078ec0ff */
[----:B------:R-:W-:Y:S01]  /*28f0*/  BSSY B1, `(.L_x_48) ;  /* 0x0000009000017945 */ /* 0x000fe20003800000 */
[----:B------:R-:W-:-:S03]  /*2900*/  ISETP.GT.AND P0, PT, R3, 0x11, PT ;  /* 0x000000110300780c */ /* 0x000fc60003f04270 */
[----:B0-----:R-:W-:Y:S01]  /*2910*/  FMUL R13, R2, R57 ;  /* 0x00000039020d7220 */ /* 0x001fe20000400000 */
[----:B------:R-:W-:-:S03]  /*2920*/  ISETP.GT.AND P3, PT, R0, RZ, P0 ;  /* 0x000000ff0000720c */ /* 0x000fc60000764270 */
[----:B------:R-:W-:-:S05]  /*2930*/  FFMA R13, R32, R56, R13 ;  /* 0x00000038200d7223 */ /* 0x000fca000000000d */
[----:B------:R-:W-:-:S05]  /*2940*/  F2FP.TF32.F32.PACK_B R13, R13 ;  /* 0x0000000dff0d723e */ /* 0x000fca00024050ff */
[----:B------:R0:W-:Y:S01]  /*2950*/  @P2 STG.E desc[UR36][R6.64+0x40], R13 ;  /* 0x0000400d06002986 */ /* 0x0001e2000c101924 */
[----:B------:R-:W-:Y:S05]  /*2960*/  @!P3 BRA `(.L_x_49) ;  /* 0x000000000004b947 */ /* 0x000fea0003800000 */
[----:B------:R0:W5:Y:S02]  /*2970*/  LDG.E.LTC128B R19, desc[UR36][R4.64+0x44] ;  /* 0x0000442404137981 */ /* 0x000164000c1e1920 */
.L_x_49:
[----:B------:R-:W-:Y:S05]  /*2980*/  BSYNC B1 ;  /* 0x0000000000017941 */ /* 0x000fea0003800000 */
.L_x_48:
        /* <DEDUP_REMOVED lines=9> */
.L_x_51:
[----:B------:R-:W-:Y:S05]  /*2a20*/  BSYNC B1 ;  /* 0x0000000000017941 */ /* 0x000fea0003800000 */
.L_x_50:
        /* <DEDUP_REMOVED lines=9> */
.L_x_53:
[----:B------:R-:W-:Y:S05]  /*2ac0*/  BSYNC B1 ;  /* 0x0000000000017941 */ /* 0x000fea0003800000 */
.L_x_52:
        /* <DEDUP_REMOVED lines=10> */
.L_x_55:
[----:B------:R-:W-:Y:S05]  /*2b70*/  BSYNC B1 ;  /* 0x0000000000017941 */ /* 0x000fea0003800000 */
.L_x_54:
        /* <DEDUP_REMOVED lines=10> */
.L_x_57:
[----:B------:R-:W-:Y:S05]  /*2c20*/  BSYNC B1 ;  /* 0x0000000000017941 */ /* 0x000fea0003800000 */
.L_x_56:
        /* <DEDUP_REMOVED lines=9> */
.L_x_59:
[----:B------:R-:W-:Y:S05]  /*2cc0*/  BSYNC B1 ;  /* 0x0000000000017941 */ /* 0x000fea0003800000 */
.L_x_58:
        /* <DEDUP_REMOVED lines=9> */
.L_x_61:
[----:B------:R-:W-:Y:S05]  /*2d60*/  BSYNC B1 ;  /* 0x0000000000017941 */ /* 0x000fea0003800000 */
.L_x_60:
        /* <DEDUP_REMOVED lines=10> */
.L_x_63:
[----:B------:R-:W-:Y:S05]  /*2e10*/  BSYNC B1 ;  /* 0x0000000000017941 */ /* 0x000fea0003800000 */
.L_x_62:
        /* <DEDUP_REMOVED lines=10> */
.L_x_65:
[----:B------:R-:W-:Y:S05]  /*2ec0*/  BSYNC B1 ;  /* 0x0000000000017941 */ /* 0x000fea0003800000 */
.L_x_64:
        /* <DEDUP_REMOVED lines=9> */
.L_x_67:
[----:B------:R-:W-:Y:S05]  /*2f60*/  BSYNC B1 ;  /* 0x0000000000017941 */ /* 0x000fea0003800000 */
.L_x_66:
        /* <DEDUP_REMOVED lines=9> */
.L_x_69:
[----:B------:R-:W-:Y:S05]  /*3000*/  BSYNC B1 ;  /* 0x0000000000017941 */ /* 0x000fea0003800000 */
.L_x_68:
        /* <DEDUP_REMOVED lines=10> */
.L_x_71:
[----:B------:R-:W-:Y:S05]  /*30b0*/  BSYNC B1 ;  /* 0x0000000000017941 */ /* 0x000fea0003800000 */
.L_x_70:
        /* <DEDUP_REMOVED lines=10> */
.L_x_73:
[----:B------:R-:W-:Y:S05]  /*3160*/  BSYNC B1 ;  /* 0x0000000000017941 */ /* 0x000fea0003800000 */
.L_x_72:
        /* <DEDUP_REMOVED lines=9> */
.L_x_75:
[----:B------:R-:W-:Y:S05]  /*3200*/  BSYNC B1 ;  /* 0x0000000000017941 */ /* 0x000fea0003800000 */
.L_x_74:
        /* <DEDUP_REMOVED lines=9> */
.L_x_77:
[----:B------:R-:W-:Y:S05]  /*32a0*/  BSYNC B1 ;  /* 0x0000000000017941 */ /* 0x000fea0003800000 */
.L_x_76:
        /* <DEDUP_REMOVED lines=10> */
.L_x_79:
[----:B------:R-:W-:Y:S05]  /*3350*/  BSYNC B1 ;  /* 0x0000000000017941 */ /* 0x000fea0003800000 */
.L_x_78:
        /* <DEDUP_REMOVED lines=10> */
.L_x_81:
[----:B------:R-:W-:Y:S05]  /*3400*/  BSYNC B1 ;  /* 0x0000000000017941 */ /* 0x000fea0003800000 */
.L_x_80:
        /* <DEDUP_REMOVED lines=9> */
.L_x_83:
[----:B------:R-:W-:Y:S05]  /*34a0*/  BSYNC B1 ;  /* 0x0000000000017941 */ /* 0x000fea0003800000 */
.L_x_82:
        /* <DEDUP_REMOVED lines=9> */
.L_x_85:
[----:B------:R-:W-:Y:S05]  /*3540*/  BSYNC B1 ;  /* 0x0000000000017941 */ /* 0x000fea0003800000 */
.L_x_84:
        /* <DEDUP_REMOVED lines=10> */
.L_x_87:
[----:B------:R-:W-:Y:S05]  /*35f0*/  BSYNC B1 ;  /* 0x0000000000017941 */ /* 0x000fea0003800000 */
.L_x_86:
[----:B-----5:R-:W-:Y:S01]  /*3600*/  LOP3.LUT R2, R19, 0xffffe000, RZ, 0xc0, !PT ;  /* 0xffffe00013027812 */ /* 0x020fe200078ec0ff */
[----:B------:R-:W-:Y:S01]  /*3610*/  BSSY B1, `(.L_x_88) ;  /* 0x000000b000017945 */ /* 0x000fe20003800000 */
[----:B------:R-:W-:Y:S01]  /*3620*/  ISETP.GT.AND P0, PT, R3, 0x39, PT ;  /* 0x000000390300780c */ /* 0x000fe20003f04270 */
[----:B------:R-:W-:Y:S02]  /*3630*/  @P2 IMAD.MOV.U32 R3, RZ, RZ, R7 ;  /* 0x000000ffff032224 */ /* 0x000fe400078e0007 */
[----:B0-----:R-:W-:Y:S01]  /*3640*/  FMUL R13, R2, R57 ;  /* 0x00000039020d7220 */ /* 0x001fe20000400000 */
[----:B------:R-:W-:Y:S01]  /*3650*/  @P2 IMAD.MOV.U32 R2, RZ, RZ, R6 ;  /* 0x000000ffff022224 */ /* 0x000fe200078e0006 */
[----:B------:R-:W-:Y:S02]  /*3660*/  ISETP.GT.AND P3, PT, R0, RZ, P0 ;  /* 0x000000ff0000720c */ /* 0x000fe40000764270 */
[----:B------:R-:W-:-:S05]  /*3670*/  FFMA R13, R52, R56, R13 ;  /* 0x00000038340d7223 */ /* 0x000fca000000000d */
[----:B------:R-:W-:-:S05]  /*3680*/  F2FP.TF32.F32.PACK_B R13, R13 ;  /* 0x0000000dff0d723e */ /* 0x000fca00024050ff */
[----:B------:R0:W-:Y:S01]  /*3690*/  @P2 STG.E desc[UR36][R2.64+0xe0], R13 ;  /* 0x0000e00d02002986 */ /* 0x0001e2000c101924 */
[----:B------:R-:W-:Y:S05]  /*36a0*/  @!P3 BRA `(.L_x_89) ;  /* 0x000000000004b947 */ /* 0x000fea0003800000 */
[----:B------:R0:W5:Y:S02]  /*36b0*/  LDG.E.LTC128B R19, desc[UR36][R4.64+0xe4] ;  /* 0x0000e42404137981 */ /* 0x000164000c1e1920 */
.L_x_89:
[----:B------:R-:W-:Y:S05]  /*36c0*/  BSYNC B1 ;  /* 0x0000000000017941 */ /* 0x000fea0003800000 */
.L_x_88:
[----:B0----5:R-:W-:Y:S01]  /*36d0*/  LOP3.LUT R2, R19, 0xffffe000, RZ, 0xc0, !PT ;  /* 0xffffe00013027812 */ /* 0x021fe200078ec0ff */
        /* <DEDUP_REMOVED lines=8> */
.L_x_91:
[----:B------:R-:W-:Y:S05]  /*3760*/  BSYNC B1 ;  /* 0x0000000000017941 */ /* 0x000fea0003800000 */
.L_x_90:
[----:B-----5:R-:W-:Y:S01]  /*3770*/  LOP3.LUT R2, R19, 0xffffe000, RZ, 0xc0, !PT ;  /* 0xffffe00013027812 */ /* 0x020fe200078ec0ff */
[----:B------:R-:W-:Y:S01]  /*3780*/  BSSY B1, `(.L_x_92) ;  /* 0x000000a000017945 */ /* 0x000fe20003800000 */
[----:B------:R-:W-:-:S03]  /*3790*/  ISETP.GT.AND P0, PT, R0, 0x8, P0 ;  /* 0x000000080000780c */ /* 0x000fc60000704270 */
[----:B------:R-:W-:Y:S01]  /*37a0*/  FMUL R3, R2, R57 ;  /* 0x0000003902037220 */ /* 0x000fe20000400000 */
[----:B------:R-:W-:-:S03]  /*37b0*/  @P1 IMAD.MOV.U32 R2, RZ, RZ, R10 ;  /* 0x000000ffff021224 */ /* 0x000fc600078e000a */
[----:B-1----:R-:W-:Y:S01]  /*37c0*/  FFMA R5, R54, R56, R3 ;  /* 0x0000003836057223 */ /* 0x002fe20000000003 */
[----:B------:R-:W-:-:S04]  /*37d0*/  @P1 IMAD.MOV.U32 R3, RZ, RZ, R11 ;  /* 0x000000ffff031224 */ /* 0x000fc800078e000b */
[----:B------:R-:W-:-:S05]  /*37e0*/  F2FP.TF32.F32.PACK_B R5, R5 ;  /* 0x00000005ff05723e */ /* 0x000fca00024050ff */
[----:B------:R1:W-:Y:S01]  /*37f0*/  @P1 STG.E desc[UR36][R2.64+0xe0], R5 ;  /* 0x0000e00502001986 */ /* 0x0003e2000c101924 */
[----:B------:R-:W-:Y:S05]  /*3800*/  @!P0 BRA `(.L_x_93) ;  /* 0x0000000000048947 */ /* 0x000fea0003800000 */
[----:B------:R0:W5:Y:S02]  /*3810*/  LDG.E.LTC128B R19, desc[UR36][R8.64+0xe4] ;  /* 0x0000e42408137981 */ /* 0x000164000c1e1920 */
.L_x_93:
[----:B------:R-:W-:Y:S05]  /*3820*/  BSYNC B1 ;  /* 0x0000000000017941 */ /* 0x000fea0003800000 */
.L_x_92:
[----:B------:R-:W-:Y:S05]  /*3830*/  @!P0 BRA `(.L_x_94) ;  /* 0x0000000800a88947 */ /* 0x000fea0003800000 */
[----:B-----5:R-:W-:-:S05]  /*3840*/  LOP3.LUT R0, R19, 0xffffe000, RZ, 0xc0, !PT ;  /* 0xffffe00013007812 */ /* 0x020fca00078ec0ff */
[----:B------:R-:W-:-:S04]  /*3850*/  FMUL R0, R0, R57 ;  /* 0x0000003900007220 */ /* 0x000fc80000400000 */
[----:B------:R-:W-:-:S05]  /*3860*/  FFMA R55, R55, R56, R0 ;  /* 0x0000003837377223 */ /* 0x000fca0000000000 */
[----:B------:R-:W-:-:S05]  /*3870*/  F2FP.TF32.F32.PACK_B R55, R55 ;  /* 0x00000037ff37723e */ /* 0x000fca00024050ff */
[----:B------:R0:W-:Y:S01]  /*3880*/  STG.E desc[UR36][R10.64+0xe4], R55 ;  /* 0x0000e4370a007986 */ /* 0x0001e2000c101924 */
[----:B------:R-:W-:Y:S05]  /*3890*/  BRA `(.L_x_94) ;  /* 0x0000000800907947 */ /* 0x000fea0003800000 */
.L_x_33:
[----:B------:R-:W-:Y:S01]  /*38a0*/  ISETP.GT.AND P3, PT, R3, 0x1, PT ;  /* 0x000000010300780c */ /* 0x000fe20003f64270 */
[----:B------:R-:W-:Y:S01]  /*38b0*/  ULDC.64 UR4, c[0x0][0x5c0] ;  /* 0x0001700000047ab9 */ /* 0x000fe20000000a00 */
[-C--:B------:R-:W-:Y:S01]  /*38c0*/  FMUL R9, R24, R56.reuse ;  /* 0x0000003818097220 */ /* 0x080fe20000400000 */
[----:B------:R-:W-:Y:S01]  /*38d0*/  LEA R4, P4, R68, UR4, 0x2 ;  /* 0x0000000444047c11 */ /* 0x000fe2000f8810ff */
[-C--:B------:R-:W-:Y:S01]  /*38e0*/  FMUL R25, R25, R56.reuse ;  /* 0x0000003819197220 */ /* 0x080fe20000400000 */
[----:B------:R-:W-:Y:S01]  /*38f0*/  ISETP.GT.AND P0, PT, R0, RZ, P3 ;  /* 0x000000ff0000720c */ /* 0x000fe20001f04270 */
[-C--:B------:R-:W-:Y:S01]  /*3900*/  FMUL R11, R26, R56.reuse ;  /* 0x000000381a0b7220 */ /* 0x080fe20000400000 */
[----:B------:R-:W-:Y:S01]  /*3910*/  LEA.HI.X R5, R68, UR5, R7, 0x2, P4 ;  /* 0x0000000544057c11 */ /* 0x000fe2000a0f1407 */
[-C--:B------:R-:W-:Y:S01]  /*3920*/  FMUL R27, R27, R56.reuse ;  /* 0x000000381b1b7220 */ /* 0x080fe20000400000 */
[----:B------:R-:W-:Y:S01]  /*3930*/  F2FP.TF32.F32.PACK_B R9, R9 ;  /* 0x00000009ff09723e */ /* 0x000fe200024050ff */
[-C--:B------:R-:W-:Y:S01]  /*3940*/  FMUL R29, R29, R56.reuse ;  /* 0x000000381d1d7220 */ /* 0x080fe20000400000 */
[----:B------:R-:W-:Y:S01]  /*3950*/  F2FP.TF32.F32.PACK_B R25, R25 ;  /* 0x00000019ff19723e */ /* 0x000fe200024050ff */
[----:B------:R-:W-:Y:S01]  /*3960*/  FMUL R31, R31, R56 ;  /* 0x000000381f1f7220 */ /* 0x000fe20000400000 */
[C---:B------:R-:W-:Y:S01]  /*3970*/  SHF.L.U64.HI R75, R74.reuse, 0x5, R75 ;  /* 0x000000054a4b7819 */ /* 0x040fe2000001024b */
[----:B------:R1:W-:Y:S01]  /*3980*/  @P2 STG.E desc[UR36][R4.64], R9 ;  /* 0x0000000904002986 */ /* 0x0003e2000c101924 */
[----:B------:R-:W-:Y:S01]  /*3990*/  LEA R6, P4, R74, R4, 0x5 ;  /* 0x000000044a067211 */ /* 0x000fe200078828ff */
[-C--:B0-----:R-:W-:Y:S01]  /*39a0*/  FMUL R13, R32, R56.reuse ;  /* 0x00000038200d7220 */ /* 0x081fe20000400000 */
[C---:B------:R-:W-:Y:S01]  /*39b0*/  ISETP.GT.AND P1, PT, R0.reuse, 0x8, P1 ;  /* 0x000000080000780c */ /* 0x040fe20000f24270 */
[----:B------:R-:W-:Y:S01]  /*39c0*/  @P0 STG.E desc[UR36][R4.64+0x4], R25 ;  /* 0x0000041904000986 */ /* 0x000fe2000c101924 */
[----:B------:R-:W-:Y:S01]  /*39d0*/  ISETP.GT.AND P2, PT, R3, 0x8, PT ;  /* 0x000000080300780c */ /* 0x000fe20003f44270 */
[----:B------:R-:W-:Y:S01]  /*39e0*/  IMAD.X R7, R75, 0x1, R5, P4 ;  /* 0x000000014b077824 */ /* 0x000fe200020e0605 */
[C---:B------:R-:W-:Y:S01]  /*39f0*/  ISETP.GT.AND P3, PT, R0.reuse, 0x8, P3 ;  /* 0x000000080000780c */ /* 0x040fe20001f64270 */
[-C--:B------:R-:W-:Y:S01]  /*3a00*/  FMUL R33, R33, R56.reuse ;  /* 0x0000003821217220 */ /* 0x080fe20000400000 */
[----:B------:R-:W-:Y:S01]  /*3a10*/  ISETP.GT.AND P0, PT, R3, 0x9, PT ;  /* 0x000000090300780c */ /* 0x000fe20003f04270 */
[-C--:B------:R-:W-:Y:S01]  /*3a20*/  FMUL R35, R35, R56.reuse ;  /* 0x0000003823237220 */ /* 0x080fe20000400000 */
[----:B------:R-:W-:Y:S01]  /*3a30*/  ISETP.GT.AND P5, PT, R0, RZ, P2 ;  /* 0x000000ff0000720c */ /* 0x000fe200017a4270 */
[-C--:B-1----:R-:W-:Y:S01]  /*3a40*/  FMUL R9, R28, R56.reuse ;  /* 0x000000381c097220 */ /* 0x082fe20000400000 */
[C---:B------:R-:W-:Y:S01]  /*3a50*/  ISETP.GT.AND P4, PT, R0.reuse, RZ, P0 ;  /* 0x000000ff0000720c */ /* 0x040fe20000784270 */
[-C--:B------:R-:W-:Y:S01]  /*3a60*/  FMUL R37, R37, R56.reuse ;  /* 0x0000003825257220 */ /* 0x080fe20000400000 */
[----:B------:R-:W-:Y:S01]  /*3a70*/  F2FP.TF32.F32.PACK_B R11, R11 ;  /* 0x0000000bff0b723e */ /* 0x000fe200024050ff */
[-C--:B------:R-:W-:Y:S01]  /*3a80*/  FMUL R39, R39, R56.reuse ;  /* 0x0000003827277220 */ /* 0x080fe20000400000 */
[----:B------:R-:W-:Y:S01]  /*3a90*/  F2FP.TF32.F32.PACK_B R27, R27 ;  /* 0x0000001bff1b723e */ /* 0x000fe200024050ff */
[-C--:B------:R-:W-:Y:S01]  /*3aa0*/  FMUL R41, R41, R56.reuse ;  /* 0x0000003829297220 */ /* 0x080fe20000400000 */
[----:B------:R-:W-:Y:S01]  /*3ab0*/  F2FP.TF32.F32.PACK_B R9, R9 ;  /* 0x00000009ff09723e */ /* 0x000fe200024050ff */
[----:B------:R0:W-:Y:S01]  /*3ac0*/  @P1 STG.E desc[UR36][R6.64], R11 ;  /* 0x0000000b06001986 */ /* 0x0001e2000c101924 */
[----:B------:R-:W-:Y:S01]  /*3ad0*/  F2FP.TF32.F32.PACK_B R29, R29 ;  /* 0x0000001dff1d723e */ /* 0x000fe200024050ff */
[-C--:B------:R-:W-:Y:S01]  /*3ae0*/  FMUL R43, R43, R56.reuse ;  /* 0x000000382b2b7220 */ /* 0x080fe20000400000 */
[C---:B------:R-:W-:Y:S01]  /*3af0*/  ISETP.GT.AND P1, PT, R3.reuse, 0x10, PT ;  /* 0x000000100300780c */ /* 0x040fe20003f24270 */
[----:B------:R-:W-:Y:S01]  /*3b00*/  @P3 STG.E desc[UR36][R6.64+0x4], R27 ;  /* 0x0000041b06003986 */ /* 0x000fe2000c101924 */
[----:B------:R-:W-:Y:S01]  /*3b10*/  ISETP.GT.AND P3, PT, R3, 0x11, PT ;  /* 0x000000110300780c */ /* 0x000fe20003f64270 */
[-C--:B------:R-:W-:Y:S01]  /*3b20*/  FMUL R45, R45, R56.reuse ;  /* 0x000000382d2d7220 */ /* 0x080fe20000400000 */
[C---:B------:R-:W-:Y:S01]  /*3b30*/  ISETP.GT.AND P2, PT, R0.reuse, 0x8, P2 ;  /* 0x000000080000780c */ /* 0x040fe20001744270 */
[----:B------:R1:W-:Y:S01]  /*3b40*/  @P5 STG.E desc[UR36][R4.64+0x20], R9 ;  /* 0x0000200904005986 */ /* 0x0003e2000c101924 */
[C---:B------:R-:W-:Y:S01]  /*3b50*/  ISETP.GT.AND P0, PT, R0.reuse, 0x8, P0 ;  /* 0x000000080000780c */ /* 0x040fe20000704270 */
[-C--:B------:R-:W-:Y:S01]  /*3b60*/  FMUL R47, R47, R56.reuse ;  /* 0x000000382f2f7220 */ /* 0x080fe20000400000 */
[----:B------:R-:W-:Y:S01]  /*3b70*/  ISETP.GT.AND P5, PT, R0, RZ, P1 ;  /* 0x000000ff0000720c */ /* 0x000fe20000fa4270 */
[----:B------:R-:W-:Y:S01]  /*3b80*/  @P4 STG.E desc[UR36][R4.64+0x24], R29 ;  /* 0x0000241d04004986 */ /* 0x000fe2000c101924 */
[-C--:B0-----:R-:W-:Y:S01]  /*3b90*/  FMUL R11, R30, R56.reuse ;  /* 0x000000381e0b7220 */ /* 0x081fe20000400000 */
[----:B------:R-:W-:Y:S01]  /*3ba0*/  ISETP.GT.AND P4, PT, R0, RZ, P3 ;  /* 0x000000ff0000720c */ /* 0x000fe20001f84270 */
[-C--:B------:R-:W-:Y:S01]  /*3bb0*/  FMUL R49, R49, R56.reuse ;  /* 0x0000003831317220 */ /* 0x080fe20000400000 */
[----:B------:R-:W-:Y:S01]  /*3bc0*/  F2FP.TF32.F32.PACK_B R31, R31 ;  /* 0x0000001fff1f723e */ /* 0x000fe200024050ff */
[-C--:B------:R-:W-:Y:S01]  /*3bd0*/  FMUL R51, R51, R56.reuse ;  /* 0x0000003833337220 */ /* 0x080fe20000400000 */
[----:B------:R-:W-:Y:S01]  /*3be0*/  F2FP.TF32.F32.PACK_B R11, R11 ;  /* 0x0000000bff0b723e */ /* 0x000fe200024050ff */
[-C--:B------:R-:W-:Y:S01]  /*3bf0*/  FMUL R15, R52, R56.reuse ;  /* 0x00000038340f7220 */ /* 0x080fe20000400000 */
[----:B------:R-:W-:Y:S01]  /*3c00*/  F2FP.TF32.F32.PACK_B R13, R13 ;  /* 0x0000000dff0d723e */ /* 0x000fe200024050ff */
[-C--:B-1----:R-:W-:Y:S01]  /*3c10*/  FMUL R9, R34, R56.reuse ;  /* 0x0000003822097220 */ /* 0x082fe20000400000 */
[----:B------:R-:W-:Y:S01]  /*3c20*/  F2FP.TF32.F32.PACK_B R33, R33 ;  /* 0x00000021ff21723e */ /* 0x000fe200024050ff */
[----:B------:R0:W-:Y:S01]  /*3c30*/  @P2 STG.E desc[UR36][R6.64+0x20], R11 ;  /* 0x0000200b06002986 */ /* 0x0001e2000c101924 */
[C---:B------:R-:W-:Y:S01]  /*3c40*/  ISETP.GT.AND P1, PT, R0.reuse, 0x8, P1 ;  /* 0x000000080000780c */ /* 0x040fe20000f24270 */
[-C--:B------:R-:W-:Y:S01]  /*3c50*/  FMUL R53, R53, R56.reuse ;  /* 0x0000003835357220 */ /* 0x080fe20000400000 */
[C---:B------:R-:W-:Y:S01]  /*3c60*/  ISETP.GT.AND P2, PT, R3.reuse, 0x19, PT ;  /* 0x000000190300780c */ /* 0x040fe20003f44270 */
[----:B------:R-:W-:Y:S01]  /*3c70*/  @P0 STG.E desc[UR36][R6.64+0x24], R31 ;  /* 0x0000241f06000986 */ /* 0x000fe2000c101924 */
[----:B------:R-:W-:Y:S01]  /*3c80*/  ISETP.GT.AND P0, PT, R3, 0x18, PT ;  /* 0x000000180300780c */ /* 0x000fe20003f04270 */
[----:B------:R-:W-:Y:S01]  /*3c90*/  FMUL R55, R55, R56 ;  /* 0x0000003837377220 */ /* 0x000fe20000400000 */
[----:B------:R-:W-:Y:S01]  /*3ca0*/  F2FP.TF32.F32.PACK_B R9, R9 ;  /* 0x00000009ff09723e */ /* 0x000fe200024050ff */
[----:B------:R1:W-:Y:S01]  /*3cb0*/  @P5 STG.E desc[UR36][R4.64+0x40], R13 ;  /* 0x0000400d04005986 */ /* 0x0003e2000c101924 */
[----:B------:R-:W-:-:S02]  /*3cc0*/  ISETP.GT.AND P5, PT, R0, RZ, P0 ;  /* 0x000000ff0000720c */ /* 0x000fc400007a4270 */
[----:B------:R-:W-:Y:S01]  /*3cd0*/  F2FP.TF32.F32.PACK_B R35, R35 ;  /* 0x00000023ff23723e */ /* 0x000fe200024050ff */
[----:B------:R-:W-:Y:S01]  /*3ce0*/  @P4 STG.E desc[UR36][R4.64+0x44], R33 ;  /* 0x0000442104004986 */ /* 0x000fe2000c101924 */
[----:B------:R-:W-:Y:S01]  /*3cf0*/  ISETP.GT.AND P4, PT, R0, 0x8, P3 ;  /* 0x000000080000780c */ /* 0x000fe20001f84270 */
[-C--:B0-----:R-:W-:Y:S01]  /*3d00*/  FMUL R11, R36, R56.reuse ;  /* 0x00000038240b7220 */ /* 0x081fe20000400000 */
[----:B------:R-:W-:Y:S01]  /*3d10*/  ISETP.GT.AND P3, PT, R0, RZ, P2 ;  /* 0x000000ff0000720c */ /* 0x000fe20001764270 */
[----:B------:R0:W-:Y:S01]  /*3d20*/  @P1 STG.E desc[UR36][R6.64+0x40], R9 ;  /* 0x0000400906001986 */ /* 0x0001e2000c101924 */
[----:B------:R-:W-:Y:S02]  /*3d30*/  F2FP.TF32.F32.PACK_B R37, R37 ;  /* 0x00000025ff25723e */ /* 0x000fe400024050ff */
[----:B------:R-:W-:Y:S01]  /*3d40*/  F2FP.TF32.F32.PACK_B R11, R11 ;  /* 0x0000000bff0b723e */ /* 0x000fe200024050ff */
[----:B-1----:R-:W-:Y:S01]  /*3d50*/  FMUL R13, R40, R56 ;  /* 0x00000038280d7220 */ /* 0x002fe20000400000 */
[----:B------:R-:W-:-:S02]  /*3d60*/  ISETP.GT.AND P1, PT, R3, 0x20, PT ;  /* 0x000000200300780c */ /* 0x000fc40003f24270 */
[C---:B------:R-:W-:Y:S02]  /*3d70*/  ISETP.GT.AND P0, PT, R0.reuse, 0x8, P0 ;  /* 0x000000080000780c */ /* 0x040fe40000704270 */
[----:B------:R-:W-:Y:S01]  /*3d80*/  F2FP.TF32.F32.PACK_B R39, R39 ;  /* 0x00000027ff27723e */ /* 0x000fe200024050ff */
[----:B------:R-:W-:Y:S01]  /*3d90*/  @P4 STG.E desc[UR36][R6.64+0x44], R35 ;  /* 0x0000442306004986 */ /* 0x000fe2000c101924 */
[----:B------:R-:W-:Y:S01]  /*3da0*/  ISETP.GT.AND P4, PT, R0, 0x8, P2 ;  /* 0x000000080000780c */ /* 0x000fe20001784270 */
[----:B0-----:R-:W-:Y:S01]  /*3db0*/  FMUL R9, R38, R56 ;  /* 0x0000003826097220 */ /* 0x001fe20000400000 */
[----:B------:R-:W-:Y:S01]  /*3dc0*/  ISETP.GT.AND P2, PT, R3, 0x21, PT ;  /* 0x000000210300780c */ /* 0x000fe20003f44270 */
[----:B------:R0:W-:Y:S01]  /*3dd0*/  @P5 STG.E desc[UR36][R4.64+0x60], R11 ;  /* 0x0000600b04005986 */ /* 0x0001e2000c101924 */
[C---:B------:R-:W-:Y:S02]  /*3de0*/  ISETP.GT.AND P5, PT, R0.reuse, RZ, P1 ;  /* 0x000000ff0000720c */ /* 0x040fe40000fa4270 */
[----:B------:R-:W-:Y:S01]  /*3df0*/  F2FP.TF32.F32.PACK_B R9, R9 ;  /* 0x00000009ff09723e */ /* 0x000fe200024050ff */
[----:B------:R-:W-:Y:S01]  /*3e00*/  @P3 STG.E desc[UR36][R4.64+0x64], R37 ;  /* 0x0000642504003986 */ /* 0x000fe2000c101924 */
[----:B------:R-:W-:-:S02]  /*3e10*/  ISETP.GT.AND P3, PT, R0, RZ, P2 ;  /* 0x000000ff0000720c */ /* 0x000fc40001764270 */
[----:B------:R-:W-:Y:S01]  /*3e20*/  F2FP.TF32.F32.PACK_B R13, R13 ;  /* 0x0000000dff0d723e */ /* 0x000fe200024050ff */
[----:B------:R1:W-:Y:S01]  /*3e30*/  @P0 STG.E desc[UR36][R6.64+0x60], R9 ;  /* 0x0000600906000986 */ /* 0x0003e2000c101924 */
[----:B------:R-:W-:Y:S02]  /*3e40*/  F2FP.TF32.F32.PACK_B R41, R41 ;  /* 0x00000029ff29723e */ /* 0x000fe400024050ff */
[----:B------:R-:W-:Y:S01]  /*3e50*/  ISETP.GT.AND P1, PT, R0, 0x8, P1 ;  /* 0x000000080000780c */ /* 0x000fe20000f24270 */
[----:B------:R-:W-:Y:S01]  /*3e60*/  @P4 STG.E desc[UR36][R6.64+0x64], R39 ;  /* 0x0000642706004986 */ /* 0x000fe2000c101924 */
[C---:B------:R-:W-:Y:S01]  /*3e70*/  ISETP.GT.AND P4, PT, R3.reuse, 0x28, PT ;  /* 0x000000280300780c */ /* 0x040fe20003f84270 */
[----:B0-----:R-:W-:Y:S01]  /*3e80*/  FMUL R11, R44, R56 ;  /* 0x000000382c0b7220 */ /* 0x001fe20000400000 */
[----:B------:R-:W-:Y:S01]  /*3e90*/  F2FP.TF32.F32.PACK_B R43, R43 ;  /* 0x0000002bff2b723e */ /* 0x000fe200024050ff */
[----:B------:R0:W-:Y:S01]  /*3ea0*/  @P5 STG.E desc[UR36][R4.64+0x80], R13 ;  /* 0x0000800d04005986 */ /* 0x0001e2000c101924 */
[----:B------:R-:W-:-:S02]  /*3eb0*/  ISETP.GT.AND P5, PT, R3, 0x29, PT ;  /* 0x000000290300780c */ /* 0x000fc40003fa4270 */
[----:B------:R-:W-:Y:S01]  /*3ec0*/  F2FP.TF32.F32.PACK_B R11, R11 ;  /* 0x0000000bff0b723e */ /* 0x000fe200024050ff */
[----:B------:R-:W-:Y:S01]  /*3ed0*/  @P3 STG.E desc[UR36][R4.64+0x84], R41 ;  /* 0x0000842904003986 */ /* 0x000fe2000c101924 */
[----:B------:R-:W-:Y:S01]  /*3ee0*/  ISETP.GT.AND P3, PT, R0, 0x8, P2 ;  /* 0x000000080000780c */ /* 0x000fe20001764270 */
[-C--:B-1----:R-:W-:Y:S01]  /*3ef0*/  FMUL R9, R42, R56.reuse ;  /* 0x000000382a097220 */ /* 0x082fe20000400000 */
[C---:B------:R-:W-:Y:S02]  /*3f00*/  ISETP.GT.AND P2, PT, R0.reuse, RZ, P4 ;  /* 0x000000ff0000720c */ /* 0x040fe40002744270 */
[C---:B------:R-:W-:Y:S02]  /*3f10*/  ISETP.GT.AND P0, PT, R0.reuse, RZ, P5 ;  /* 0x000000ff0000720c */ /* 0x040fe40002f04270 */
[----:B------:R-:W-:Y:S01]  /*3f20*/  ISETP.GT.AND P4, PT, R0, 0x8, P4 ;  /* 0x000000080000780c */ /* 0x000fe20002784270 */
[----:B0-----:R-:W-:Y:S01]  /*3f30*/  FMUL R13, R46, R56 ;  /* 0x000000382e0d7220 */ /* 0x001fe20000400000 */
[----:B------:R-:W-:-:S02]  /*3f40*/  F2FP.TF32.F32.PACK_B R9, R9 ;  /* 0x00000009ff09723e */ /* 0x000fc400024050ff */
[----:B------:R-:W-:Y:S02]  /*3f50*/  F2FP.TF32.F32.PACK_B R45, R45 ;  /* 0x0000002dff2d723e */ /* 0x000fe400024050ff */
[----:B------:R-:W-:Y:S01]  /*3f60*/  ISETP.GT.AND P5, PT, R0, 0x8, P5 ;  /* 0x000000080000780c */ /* 0x000fe20002fa4270 */
[----:B------:R0:W-:Y:S01]  /*3f70*/  @P1 STG.E desc[UR36][R6.64+0x80], R9 ;  /* 0x0000800906001986 */ /* 0x0001e2000c101924 */
[C---:B------:R-:W-:Y:S02]  /*3f80*/  ISETP.GT.AND P1, PT, R3.reuse, 0x38, PT ;  /* 0x000000380300780c */ /* 0x040fe40003f24270 */
[----:B------:R-:W-:Y:S01]  /*3f90*/  F2FP.TF32.F32.PACK_B R13, R13 ;  /* 0x0000000dff0d723e */ /* 0x000fe200024050ff */
[----:B------:R-:W-:Y:S01]  /*3fa0*/  @P3 STG.E desc[UR36][R6.64+0x84], R43 ;  /* 0x0000842b06003986 */ /* 0x000fe2000c101924 */
[C---:B------:R-:W-:Y:S01]  /*3fb0*/  ISETP.GT.AND P3, PT, R3.reuse, 0x30, PT ;  /* 0x000000300300780c */ /* 0x040fe20003f64270 */
[----:B------:R-:W-:Y:S01]  /*3fc0*/  @P4 IMAD.MOV.U32 R2, RZ, RZ, R6 ;  /* 0x000000ffff024224 */ /* 0x000fe200078e0006 */
[----:B------:R-:W-:Y:S01]  /*3fd0*/  F2FP.TF32.F32.PACK_B R47, R47 ;  /* 0x0000002fff2f723e */ /* 0x000fe200024050ff */
[----:B------:R1:W-:Y:S01]  /*3fe0*/  @P2 STG.E desc[UR36][R4.64+0xa0], R11 ;  /* 0x0000a00b04002986 */ /* 0x0003e2000c101924 */
[----:B------:R-:W-:-:S02]  /*3ff0*/  ISETP.GT.AND P2, PT, R3, 0x31, PT ;  /* 0x000000310300780c */ /* 0x000fc40003f44270 */
[----:B------:R-:W-:Y:S01]  /*4000*/  F2FP.TF32.F32.PACK_B R49, R49 ;  /* 0x00000031ff31723e */ /* 0x000fe200024050ff */
[----:B------:R-:W-:Y:S01]  /*4010*/  @P0 STG.E desc[UR36][R4.64+0xa4], R45 ;  /* 0x0000a42d04000986 */ /* 0x000fe2000c101924 */
[----:B------:R-:W-:Y:S01]  /*4020*/  ISETP.GT.AND P0, PT, R3, 0x39, PT ;  /* 0x000000390300780c */ /* 0x000fe20003f04270 */
[----:B------:R-:W-:Y:S02]  /*4030*/  @P4 IMAD.MOV.U32 R3, RZ, RZ, R7 ;  /* 0x000000ffff034224 */ /* 0x000fe400078e0007 */
[-C--:B0-----:R-:W-:Y:S01]  /*4040*/  FMUL R9, R48, R56.reuse ;  /* 0x0000003830097220 */ /* 0x081fe20000400000 */
[----:B------:R-:W-:Y:S02]  /*4050*/  F2FP.TF32.F32.PACK_B R51, R51 ;  /* 0x00000033ff33723e */ /* 0x000fe400024050ff */
[----:B------:R-:W-:Y:S01]  /*4060*/  F2FP.TF32.F32.PACK_B R15, R15 ;  /* 0x0000000fff0f723e */ /* 0x000fe200024050ff */
[----:B------:R0:W-:Y:S01]  /*4070*/  @P4 STG.E desc[UR36][R2.64+0xa0], R13 ;  /* 0x0000a00d02004986 */ /* 0x0001e2000c101924 */
[----:B------:R-:W-:Y:S01]  /*4080*/  ISETP.GT.AND P4, PT, R0, RZ, P3 ;  /* 0x000000ff0000720c */ /* 0x000fe20001f84270 */
[----:B-1----:R-:W-:Y:S01]  /*4090*/  FMUL R11, R50, R56 ;  /* 0x00000038320b7220 */ /* 0x002fe20000400000 */
[----:B------:R-:W-:-:S02]  /*40a0*/  ISETP.GT.AND P3, PT, R0, 0x8, P3 ;  /* 0x000000080000780c */ /* 0x000fc40001f64270 */
[----:B------:R-:W-:Y:S02]  /*40b0*/  F2FP.TF32.F32.PACK_B R9, R9 ;  /* 0x00000009ff09723e */ /* 0x000fe400024050ff */
[----:B------:R-:W-:Y:S02]  /*40c0*/  F2FP.TF32.F32.PACK_B R11, R11 ;  /* 0x0000000bff0b723e */ /* 0x000fe400024050ff */
[----:B------:R-:W-:Y:S02]  /*40d0*/  F2FP.TF32.F32.PACK_B R53, R53 ;  /* 0x00000035ff35723e */ /* 0x000fe400024050ff */
[----:B------:R-:W-:Y:S01]  /*40e0*/  F2FP.TF32.F32.PACK_B R55, R55 ;  /* 0x00000037ff37723e */ /* 0x000fe200024050ff */
[----:B0-----:R-:W-:Y:S02]  /*40f0*/  @P5 IMAD.MOV.U32 R2, RZ, RZ, R6 ;  /* 0x000000ffff025224 */ /* 0x001fe400078e0006 */
[----:B------:R-:W-:Y:S01]  /*4100*/  FMUL R13, R54, R56 ;  /* 0x00000038360d7220 */ /* 0x000fe20000400000 */
[----:B------:R-:W-:-:S04]  /*4110*/  @P5 IMAD.MOV.U32 R3, RZ, RZ, R7 ;  /* 0x000000ffff035224 */ /* 0x000fc800078e0007 */
[----:B------:R-:W-:Y:S01]  /*4120*/  F2FP.TF32.F32.PACK_B R13, R13 ;  /* 0x0000000dff0d723e */ /* 0x000fe200024050ff */
[----:B------:R0:W-:Y:S01]  /*4130*/  @P5 STG.E desc[UR36][R2.64+0xa4], R47 ;  /* 0x0000a42f02005986 */ /* 0x0001e2000c101924 */
[C---:B------:R-:W-:Y:S02]  /*4140*/  ISETP.GT.AND P5, PT, R0.reuse, RZ, P2 ;  /* 0x000000ff0000720c */ /* 0x040fe400017a4270 */
[----:B------:R-:W-:Y:S01]  /*4150*/  ISETP.GT.AND P2, PT, R0, 0x8, P2 ;  /* 0x000000080000780c */ /* 0x000fe20001744270 */
[----:B0-----:R-:W-:Y:S02]  /*4160*/  @P4 IMAD.MOV.U32 R2, RZ, RZ, R4 ;  /* 0x000000ffff024224 */ /* 0x001fe400078e0004 */
[----:B------:R-:W-:-:S05]  /*4170*/  @P4 IMAD.MOV.U32 R3, RZ, RZ, R5 ;  /* 0x000000ffff034224 */ /* 0x000fca00078e0005 */
        /* <DEDUP_REMOVED lines=10> */
[----:B------:R0:W-:Y:S02]  /*4220*/  @P3 STG.E desc[UR36][R2.64+0xc0], R11 ;  /* 0x0000c00b02003986 */ /* 0x0001e4000c101924 */
[----:B0-----:R-:W-:Y:S02]  /*4230*/  @P2 IMAD.MOV.U32 R2, RZ, RZ, R6 ;  /* 0x000000ffff022224 */ /* 0x001fe400078e0006 */
[----:B------:R-:W-:-:S05]  /*4240*/  @P2 IMAD.MOV.U32 R3, RZ, RZ, R7 ;  /* 0x000000ffff032224 */ /* 0x000fca00078e0007 */
[----:B------:R0:W-:Y:S02]  /*4250*/  @P2 STG.E desc[UR36][R2.64+0xc4], R51 ;  /* 0x0000c43302002986 */ /* 0x0001e4000c101924 */
[----:B0-----:R-:W-:Y:S02]  /*4260*/  @P4 IMAD.MOV.U32 R2, RZ, RZ, R4 ;  /* 0x000000ffff024224 */ /* 0x001fe400078e0004 */
[----:B------:R-:W-:-:S05]  /*4270*/  @P4 IMAD.MOV.U32 R3, RZ, RZ, R5 ;  /* 0x000000ffff034224 */ /* 0x000fca00078e0005 */
[----:B------:R0:W-:Y:S04]  /*4280*/  @P4 STG.E desc[UR36][R2.64+0xe0], R15 ;  /* 0x0000e00f02004986 */ /* 0x0001e8000c101924 */
[----:B------:R1:W-:Y:S01]  /*4290*/  @P5 STG.E desc[UR36][R4.64+0xe4], R53 ;  /* 0x0000e43504005986 */ /* 0x0003e2000c101924 */
[----:B0-----:R-:W-:Y:S02]  /*42a0*/  @P1 IMAD.MOV.U32 R2, RZ, RZ, R6 ;  /* 0x000000ffff021224 */ /* 0x001fe400078e0006 */
[----:B------:R-:W-:-:S05]  /*42b0*/  @P1 IMAD.MOV.U32 R3, RZ, RZ, R7 ;  /* 0x000000ffff031224 */ /* 0x000fca00078e0007 */
[----:B------:R1:W-:Y:S04]  /*42c0*/  @P1 STG.E desc[UR36][R2.64+0xe0], R13 ;  /* 0x0000e00d02001986 */ /* 0x0003e8000c101924 */
[----:B------:R1:W-:Y:S02]  /*42d0*/  @P0 STG.E desc[UR36][R6.64+0xe4], R55 ;  /* 0x0000e43706000986 */ /* 0x0003e4000c101924 */
.L_x_94:
[----:B------:R-:W-:Y:S05]  /*42e0*/  BSYNC B0 ;  /* 0x0000000000007941 */ /* 0x000fea0003800000 */
.L_x_32:
[----:B-1----:R-:W2:Y:S01]  /*42f0*/  LDL.64 R2, [R1] ;  /* 0x0000000001027983 */ /* 0x002ea20000100a00 */
[----:B------:R-:W-:Y:S01]  /*4300*/  ULDC.64 UR4, c[0x0][0x650] ;  /* 0x0001940000047ab9 */ /* 0x000fe20000000a00 */
[----:B------:R1:W-:Y:S01]  /*4310*/  SYNCS.ARRIVE.TRANS64.A1T0 RZ, [R64+UR47], RZ ;  /* 0x000000ff40ff79a7 */ /* 0x0003e2000810002f */
[----:B------:R-:W-:Y:S01]  /*4320*/  PRMT R0, RZ, 0x7610, R0 ;  /* 0x00007610ff007816 */ /* 0x000fe20000000000 */
[----:B-----5:R-:W-:Y:S02]  /*4330*/  IMAD.MOV.U32 R19, RZ, RZ, -0x1 ;  /* 0xffffffffff137424 */ /* 0x020fe400078e00ff */
[----:B------:R-:W-:Y:S01]  /*4340*/  IMAD.MOV.U32 R22, RZ, RZ, -0x1 ;  /* 0xffffffffff167424 */ /* 0x000fe200078e00ff */
[----:B--2---:R-:W-:-:S04]  /*4350*/  LEA R18, P0, R2, R18, 0x1 ;  /* 0x0000001202127211 */ /* 0x004fc800078008ff */
[----:B------:R-:W-:Y:S01]  /*4360*/  LEA.HI.X R17, R2, R17, R23, 0x1, P0 ;  /* 0x0000001102117211 */ /* 0x000fe200000f0c17 */
[----:B------:R-:W-:Y:S01]  /*4370*/  IMAD.MOV.U32 R2, RZ, RZ, -0x1 ;  /* 0xffffffffff027424 */ /* 0x000fe200078e00ff */
[----:B------:R-:W-:-:S04]  /*4380*/  ISETP.GE.U32.AND P0, PT, R18, UR4, PT ;  /* 0x0000000412007c0c */ /* 0x000fc8000bf06070 */
[----:B------:R-:W-:-:S13]  /*4390*/  ISETP.GE.U32.AND.EX P0, PT, R17, UR5, PT, P0 ;  /* 0x0000000511007c0c */ /* 0x000fda000bf06100 */
[----:B-1----:R-:W-:Y:S05]  /*43a0*/  @P0 BRA `(.L_x_95) ;  /* 0x0000000400700947 */ /* 0x002fea0003800000 */
[----:B0---4-:R-:W0:Y:S01]  /*43b0*/  S2R R10, SR_CTAID.X ;  /* 0x00000000000a7919 */ /* 0x011e220000002500 */
[----:B---3--:R-:W1:Y:S01]  /*43c0*/  LDC.64 R8, c[0x0][0x628] ;  /* 0x00018a00ff087b82 */ /* 0x008e620000000a00 */
[----:B------:R-:W-:Y:S01]  /*43d0*/  ULDC UR4, c[0x0][0x150] ;  /* 0x0000540000047ab9 */ /* 0x000fe20000000800 */
[----:B------:R-:W-:Y:S01]  /*43e0*/  IMAD.MOV.U32 R6, RZ, RZ, R18 ;  /* 0x000000ffff067224 */ /* 0x000fe200078e0012 */
[----:B------:R-:W2:Y:S01]  /*43f0*/  S2R R20, SR_CTAID.Y ;  /* 0x0000000000147919 */ /* 0x000ea20000002600 */
[----:B------:R-:W-:-:S04]  /*4400*/  IMAD.MOV.U32 R7, RZ, RZ, R17 ;  /* 0x000000ffff077224 */ /* 0x000fc800078e0011 */
[----:B------:R-:W3:Y:S08]  /*4410*/  LDC R15, c[0x0][0x144] ;  /* 0x00005100ff0f7b82 */ /* 0x000ef00000000800 */
[----:B------:R-:W4:Y:S08]  /*4420*/  LDC R0, c[0x0][0x630] ;  /* 0x00018c00ff007b82 */ /* 0x000f300000000800 */
[----:B------:R-:W2:Y:S01]  /*4430*/  LDC.64 R12, c[0x0][0x620] ;  /* 0x00018800ff0c7b82 */ /* 0x000ea20000000a00 */
[----:B-1----:R-:W-:-:S04]  /*4440*/  ISETP.NE.U32.AND P0, PT, R8, RZ, PT ;  /* 0x000000ff0800720c */ /* 0x002fc80003f05070 */
[----:B------:R-:W-:Y:S02]  /*4450*/  ISETP.NE.AND.EX P0, PT, R9, RZ, PT, P0 ;  /* 0x000000ff0900720c */ /* 0x000fe40003f05300 */
[----:B0-----:R-:W-:-:S05]  /*4460*/  I2FP.F32.U32 R2, R10 ;  /* 0x0000000a00027245 */ /* 0x001fca0000201000 */
[----:B------:R-:W-:-:S04]  /*4470*/  FMUL R2, R2, UR4 ;  /* 0x0000000402027c20 */ /* 0x000fc80008400000 */
[----:B------:R0:W1:Y:S02]  /*4480*/  F2I.U32.TRUNC.NTZ R14, R2 ;  /* 0x00000002000e7305 */ /* 0x000064000020f000 */
[----:B---34-:R-:W-:Y:S05]  /*4490*/  @!P0 BRA `(.L_x_96) ;  /* 0x0000000000288947 */ /* 0x018fea0003800000 */
[----:B------:R-:W3:Y:S02]  /*44a0*/  LDC R3, c[0x0][0x634] ;  /* 0x00018d00ff037b82 */ /* 0x000ee40000000800 */
[----:B---3--:R-:W-:-:S05]  /*44b0*/  IADD3 R7, P0, R18, R3, RZ ;  /* 0x0000000312077210 */ /* 0x008fca0007f1e0ff */
[----:B------:R-:W-:-:S04]  /*44c0*/  IMAD.X R11, RZ, RZ, R17, P0 ;  /* 0x000000ffff0b7224 */ /* 0x000fc800000e0611 */
[----:B0-----:R-:W-:-:S04]  /*44d0*/  IMAD.WIDE.U32 R2, R11, R8, RZ ;  /* 0x000000080b027225 */ /* 0x001fc800078e00ff */
[----:B------:R-:W-:-:S04]  /*44e0*/  IMAD.WIDE.U32 R4, P0, R7, R9, R2 ;  /* 0x0000000907047225 */ /* 0x000fc80007800002 */
[----:B------:R-:W-:-:S04]  /*44f0*/  IMAD.WIDE.U32 R2, R7, R8, RZ ;  /* 0x0000000807027225 */ /* 0x000fc800078e00ff */
[----:B------:R-:W-:Y:S01]  /*4500*/  IMAD.X R7, RZ, RZ, RZ, P0 ;  /* 0x000000ffff077224 */ /* 0x000fe200000e06ff */
[----:B------:R-:W-:Y:S01]  /*4510*/  IADD3 RZ, P0, R3, R4, RZ ;  /* 0x0000000403ff7210 */ /* 0x000fe20007f1e0ff */
[----:B------:R-:W-:-:S04]  /*4520*/  IMAD.MOV.U32 R6, RZ, RZ, R5 ;  /* 0x000000ffff067224 */ /* 0x000fc800078e0005 */
[----:B------:R-:W-:-:S08]  /*4530*/  IMAD.WIDE.U32.X R6, R11, R9, R6, P0 ;  /* 0x000000090b067225 */ /* 0x000fd000000e0406 */
.L_x_96:
[----:B------:R-:W3:Y:S01]  /*4540*/  LDC.64 R26, c[0x0][0x640] ;  /* 0x00019000ff1a7b82 */ /* 0x000ee20000000a00 */
[-C--:B------:R-:W-:Y:S01]  /*4550*/  SHF.R.U64 R11, R6, R0.reuse, R7 ;  /* 0x00000000060b7219 */ /* 0x080fe20000001207 */
[----:B------:R-:W-:Y:S01]  /*4560*/  IMAD.MOV.U32 R19, RZ, RZ, R17 ;  /* 0x000000ffff137224 */ /* 0x000fe200078e0011 */
[----:B------:R-:W-:Y:S01]  /*4570*/  SHF.R.U32.HI R0, RZ, R0, R7 ;  /* 0x00000000ff007219 */ /* 0x000fe20000011607 */
[----:B-1----:R-:W-:Y:S01]  /*4580*/  IMAD.MOV R14, RZ, RZ, -R14 ;  /* 0x000000ffff0e7224 */ /* 0x002fe200078e0a0e */
[----:B------:R-:W-:Y:S01]  /*4590*/  IADD3 R5, P0, RZ, -R11, RZ ;  /* 0x8000000bff057210 */ /* 0x000fe20007f1e0ff */
[----:B------:R-:W-:Y:S01]  /*45a0*/  ULDC UR4, c[0x0][0x154] ;  /* 0x0000550000047ab9 */ /* 0x000fe20000000800 */
[----:B------:R-:W-:Y:S01]  /*45b0*/  IMAD.MOV.U32 R7, RZ, RZ, 0x1 ;  /* 0x00000001ff077424 */ /* 0x000fe200078e00ff */
[----:B------:R-:W1:Y:S01]  /*45c0*/  LDC R4, c[0x0][0x618] ;  /* 0x00018600ff047b82 */ /* 0x000e620000000800 */
[----:B------:R-:W-:Y:S02]  /*45d0*/  IMAD R22, R15, R14, R10 ;  /* 0x0000000e0f167224 */ /* 0x000fe400078e020a */
[----:B------:R-:W-:-:S04]  /*45e0*/  IMAD.X R3, RZ, RZ, ~R0, P0 ;  /* 0x000000ffff037224 */ /* 0x000fc800000e0e00 */
[-C--:B--2---:R-:W-:Y:S01]  /*45f0*/  IMAD R0, R3, R12.reuse, RZ ;  /* 0x0000000c03007224 */ /* 0x084fe200078e02ff */
[----:B------:R-:W2:Y:S01]  /*4600*/  LDC R6, c[0x0][0x608] ;  /* 0x00018200ff067b82 */ /* 0x000ea20000000800 */
[----:B0-----:R-:W-:-:S04]  /*4610*/  IMAD.WIDE.U32 R2, R5, R12, R18 ;  /* 0x0000000c05027225 */ /* 0x001fc800078e0012 */
[----:B------:R-:W-:Y:S01]  /*4620*/  IMAD R5, R5, R13, R0 ;  /* 0x0000000d05057224 */ /* 0x000fe200078e0200 */
[----:B------:R-:W-:Y:S02]  /*4630*/  I2FP.F32.U32 R0, R20 ;  /* 0x0000001400007245 */ /* 0x000fe40000201000 */
[----:B------:R-:W0:Y:S01]  /*4640*/  LDC R24, c[0x0][0x658] ;  /* 0x00019600ff187b82 */ /* 0x000e220000000800 */
[----:B------:R-:W-:Y:S01]  /*4650*/  IMAD.IADD R3, R3, 0x1, R5 ;  /* 0x0000000103037824 */ /* 0x000fe200078e0205 */
[----:B---3--:R-:W-:Y:S01]  /*4660*/  ISETP.NE.U32.AND P0, PT, R26, RZ, PT ;  /* 0x000000ff1a00720c */ /* 0x008fe20003f05070 */
[----:B------:R-:W-:Y:S01]  /*4670*/  FMUL R0, R0, UR4 ;  /* 0x0000000400007c20 */ /* 0x000fe20008400000 */
[----:B------:R-:W-:Y:S02]  /*4680*/  IMAD.MOV.U32 R5, RZ, RZ, -0x1 ;  /* 0xffffffffff057424 */ /* 0x000fe400078e00ff */
[----:B------:R-:W-:Y:S01]  /*4690*/  ISETP.NE.AND.EX P0, PT, R27, RZ, PT, P0 ;  /* 0x000000ff1b00720c */ /* 0x000fe20003f05300 */
[----:B------:R3:W4:Y:S01]  /*46a0*/  F2I.U32.TRUNC.NTZ R12, R0 ;  /* 0x00000000000c7305 */ /* 0x000722000020f000 */
[----:B------:R-:W3:Y:S01]  /*46b0*/  LDC R15, c[0x0][0x148] ;  /* 0x00005200ff0f7b82 */ /* 0x000ee20000000800 */
[----:B-1----:R-:W-:-:S02]  /*46c0*/  SHF.R.U64 R10, R2, R4, R3 ;  /* 0x00000004020a7219 */ /* 0x002fc40000001203 */
[----:B------:R-:W-:-:S05]  /*46d0*/  SHF.R.U32.HI R3, RZ, R4, R3 ;  /* 0x00000004ff037219 */ /* 0x000fca0000011603 */
[----:B------:R-:W1:Y:S01]  /*46e0*/  LDC R14, c[0x0][0x600] ;  /* 0x00018000ff0e7b82 */ /* 0x000e620000000800 */
[-CC-:B--2---:R-:W-:Y:S02]  /*46f0*/  SHF.R.U64 R8, R10, R6.reuse, R3.reuse ;  /* 0x000000060a087219 */ /* 0x184fe40000001203 */
[----:B------:R-:W-:-:S05]  /*4700*/  SHF.R.U32.HI R3, RZ, R6, R3 ;  /* 0x00000006ff037219 */ /* 0x000fca0000011603 */
[----:B------:R-:W2:Y:S01]  /*4710*/  LDC R21, c[0x0][0x648] ;  /* 0x00019200ff157b82 */ /* 0x000ea20000000800 */
[-CC-:B0-----:R-:W-:Y:S02]  /*4720*/  SHF.R.U64 R13, R8, R24.reuse, R3.reuse ;  /* 0x00000018080d7219 */ /* 0x181fe40000001203 */
[-C--:B------:R-:W-:Y:S02]  /*4730*/  SHF.L.U32 R5, R5, R24.reuse, RZ ;  /* 0x0000001805057219 */ /* 0x080fe400000006ff */
[-C--:B------:R-:W-:Y:S01]  /*4740*/  SHF.R.U32.HI R3, RZ, R24.reuse, R3 ;  /* 0x00000018ff037219 */ /* 0x080fe20000011603 */
[----:B------:R-:W-:Y:S01]  /*4750*/  IMAD.MOV.U32 R2, RZ, RZ, R13 ;  /* 0x000000ffff027224 */ /* 0x000fe200078e000d */
[----:B------:R-:W-:Y:S01]  /*4760*/  SHF.L.U32 R24, R7, R24, RZ ;  /* 0x0000001807187219 */ /* 0x000fe200000006ff */
[----:B------:R-:W0:Y:S01]  /*4770*/  LDC R25, c[0x0][0x638] ;  /* 0x00018e00ff197b82 */ /* 0x000e220000000800 */
[----:B------:R-:W-:-:S07]  /*4780*/  LOP3.LUT R19, RZ, R5, RZ, 0x33, !PT ;  /* 0x00000005ff137212 */ /* 0x000fce00078e33ff */
[----:B------:R-:W0:Y:S01]  /*4790*/  LDC R28, c[0x0][0x610] ;  /* 0x00018400ff1c7b82 */ /* 0x000e220000000800 */
[----:B----4-:R-:W-:Y:S05]  /*47a0*/  @!P0 BRA `(.L_x_97) ;  /* 0x0000000000288947 */ /* 0x010fea0003800000 */
[----:B---3--:R-:W3:Y:S02]  /*47b0*/  LDC R0, c[0x0][0x64c] ;  /* 0x00019300ff007b82 */ /* 0x008ee40000000800 */
[----:B---3--:R-:W-:-:S05]  /*47c0*/  IADD3 R7, P0, R13, R0, RZ ;  /* 0x000000000d077210 */ /* 0x008fca0007f1e0ff */
        /* <DEDUP_REMOVED lines=8> */
.L_x_97:
[----:B------:R-:W4:Y:S01]  /*4850*/  LDC R4, c[0x0][0x65c] ;  /* 0x00019700ff047b82 */ /* 0x000f220000000800 */
[----:B--23--:R-:W-:Y:S01]  /*4860*/  SHF.R.U64 R0, R2, R21, R3 ;  /* 0x0000001502007219 */ /* 0x00cfe20000001203 */
[----:B-1----:R-:W-:Y:S01]  /*4870*/  VIADD R3, R14, 0xffffffff ;  /* 0xffffffff0e037836 */ /* 0x002fe20000000000 */
[----:B------:R-:W-:Y:S01]  /*4880*/  LOP3.LUT R19, R8, R19, RZ, 0xc0, !PT ;  /* 0x0000001308137212 */ /* 0x000fe200078ec0ff */
[----:B------:R-:W-:Y:S02]  /*4890*/  IMAD.MOV R12, RZ, RZ, -R12 ;  /* 0x000000ffff0c7224 */ /* 0x000fe400078e0a0c */
[----:B------:R-:W-:Y:S01]  /*48a0*/  IMAD.MOV R2, RZ, RZ, -R0 ;  /* 0x000000ffff027224 */ /* 0x000fe200078e0a00 */
[----:B------:R-:W-:Y:S01]  /*48b0*/  LOP3.LUT R3, R10, R3, RZ, 0xc0, !PT ;  /* 0x000000030a037212 */ /* 0x000fe200078ec0ff */
[----:B------:R-:W-:Y:S02]  /*48c0*/  IMAD R19, R24, R0, R19 ;  /* 0x0000000018137224 */ /* 0x000fe400078e0213 */
[----:B0-----:R-:W-:-:S04]  /*48d0*/  IMAD R0, R2, R25, R13 ;  /* 0x0000001902007224 */ /* 0x001fc800078e020d */
[----:B------:R-:W-:Y:S01]  /*48e0*/  IMAD R2, R0, R14, R3 ;  /* 0x0000000e00027224 */ /* 0x000fe200078e0203 */
[----:B----4-:R-:W-:Y:S01]  /*48f0*/  ISETP.NE.AND P0, PT, R4, 0x1, PT ;  /* 0x000000010400780c */ /* 0x010fe20003f05270 */
[----:B------:R-:W-:-:S05]  /*4900*/  IMAD.MOV.U32 R4, RZ, RZ, 0x1 ;  /* 0x00000001ff047424 */ /* 0x000fca00078e00ff */
[----:B------:R-:W-:-:S07]  /*4910*/  PRMT R0, R4, 0x7610, R0 ;  /* 0x0000761004007816 */ /* 0x000fce0000000000 */
[----:B------:R-:W-:-:S04]  /*4920*/  @P0 IMAD R22, R15, R12, R20 ;  /* 0x0000000c0f160224 */ /* 0x000fc800078e0214 */
[----:B------:R-:W-:-:S05]  /*4930*/  IMAD R19, R19, R28, R22 ;  /* 0x0000001c13137224 */ /* 0x000fca00078e0216 */
[----:B------:R-:W-:Y:S02]  /*4940*/  SEL R22, R2, R19, !P0 ;  /* 0x0000001302167207 */ /* 0x000fe40004000000 */
[----:B------:R-:W-:Y:S01]  /*4950*/  SEL R19, R19, R2, !P0 ;  /* 0x0000000213137207 */ /* 0x000fe20004000000 */
[----:B------:R-:W-:-:S07]  /*4960*/  IMAD.MOV.U32 R2, RZ, RZ, R11 ;  /* 0x000000ffff027224 */ /* 0x000fce00078e000b */
.L_x_95:
[----:B------:R-:W-:Y:S02]  /*4970*/  LOP3.LUT P0, RZ, R0, 0xff, RZ, 0xc0, !PT ;  /* 0x000000ff00ff7812 */ /* 0x000fe4000780c0ff */
[----:B------:R-:W-:-:S11]  /*4980*/  LOP3.LUT R71, R71, 0x1, RZ, 0x3c, !PT ;  /* 0x0000000147477812 */ /* 0x000fd600078e3cff */
[----:B------:R-:W-:Y:S05]  /*4990*/  @P0 BRA `(.L_x_98) ;  /* 0xffffffc800cc0947 */ /* 0x000fea000383ffff */
[----:B------:R-:W-:Y:S05]  /*49a0*/  EXIT ;  /* 0x000000000000794d */ /* 0x000fea0003800000 */
.L_x_13:
[----:B------:R-:W-:-:S08]  /*49b0*/  ISETP.NE.AND P0, PT, R0, RZ, PT ;  /* 0x000000ff0000720c */ /* 0x000fd00003f05270 */
[----:B0-----:R-:W0:-:S00]  /*49c0*/  USETMAXREG.DEALLOC.CTAPOOL 0x28 ;  /* 0x00000028000079c8 */ /* 0x001e0000080e0500 */
[----:B------:R-:W-:Y:S05]  /*49d0*/  @P0 EXIT ;  /* 0x000000000000094d */ /* 0x000fea0003800000 */
[----:B0-----:R-:W-:Y:S01]  /*49e0*/  LOP3.LUT P0, RZ, R8, 0xff, RZ, 0xc0, !PT ;  /* 0x000000ff08ff7812 */ /* 0x001fe2000780c0ff */
[----:B------:R-:W-:Y:S02]  /*49f0*/  IMAD.MOV.U32 R0, RZ, RZ, 0x1 ;  /* 0x00000001ff007424 */ /* 0x000fe400078e00ff */
[----:B------:R-:W-:-:S10]  /*4a00*/  IMAD.MOV.U32 R7, RZ, RZ, RZ ;  /* 0x000000ffff077224 */ /* 0x000fd400078e00ff */
[----:B------:R-:W-:Y:S05]  /*4a10*/  @!P0 BRA `(.L_x_99) ;  /* 0x0000000c00148947 */ /* 0x000fea0003800000 */
[----:B------:R-:W-:Y:S01]  /*4a20*/  LOP3.LUT P0, RZ, R4, 0x1f, RZ, 0xc0, !PT ;  /* 0x0000001f04ff7812 */ /* 0x000fe2000780c0ff */
[----:B------:R-:W-:Y:S01]  /*4a30*/  ULDC UR5, c[0x0][0x658] ;  /* 0x0001960000057ab9 */ /* 0x000fe20000000800 */
[----:B------:R-:W-:Y:S01]  /*4a40*/  UMOV UR6, 0xffffffff ;  /* 0xffffffff00067882 */ /* 0x000fe20000000000 */
[----:B------:R-:W-:Y:S01]  /*4a50*/  BSSY B0, `(.L_x_99) ;  /* 0x00000c1000007945 */ /* 0x000fe20003800000 */
[----:B------:R-:W-:Y:S01]  /*4a60*/  USHF.L.U32 UR6, UR6, UR5, URZ ;  /* 0x0000000506067299 */ /* 0x000fe2000800063f */
[C---:B------:R-:W-:Y:S01]  /*4a70*/  ISETP.NE.AND P2, PT, R3.reuse, RZ, PT ;  /* 0x000000ff0300720c */ /* 0x040fe20003f45270 */
[----:B------:R-:W-:Y:S01]  /*4a80*/  IMAD.MOV.U32 R8, RZ, RZ, 0x1 ;  /* 0x00000001ff087424 */ /* 0x000fe200078e00ff */
[----:B------:R-:W-:Y:S01]  /*4a90*/  ISETP.NE.OR P0, PT, R3, RZ, !P0 ;  /* 0x000000ff0300720c */ /* 0x000fe20004705670 */
[----:B------:R-:W-:Y:S01]  /*4aa0*/  IMAD.MOV.U32 R0, RZ, RZ, 0x1 ;  /* 0x00000001ff007424 */ /* 0x000fe200078e00ff */
[----:B------:R-:W-:Y:S01]  /*4ab0*/  LOP3.LUT R6, R16, 0x2, RZ, 0xfc, !PT ;  /* 0x0000000210067812 */ /* 0x000fe200078efcff */
[----:B------:R-:W-:Y:S01]  /*4ac0*/  IMAD.MOV.U32 R7, RZ, RZ, RZ ;  /* 0x000000ffff077224 */ /* 0x000fe200078e00ff */
[----:B------:R-:W-:Y:S01]  /*4ad0*/  ULDC UR4, c[0x0][0x600] ;  /* 0x0001800000047ab9 */ /* 0x000fe20000000800 */
[----:B------:R-:W-:Y:S01]  /*4ae0*/  UMOV UR7, 0x1 ;  /* 0x0000000100077882 */ /* 0x000fe20000000000 */
[----:B------:R-:W-:-:S02]  /*4af0*/  UIADD3 UR19, UR40, 0x1, URZ ;  /* 0x0000000128137890 */ /* 0x000fc4000fffe03f */
[----:B------:R-:W-:Y:S02]  /*4b00*/  UIADD3 UR15, UR4, -0x1, URZ ;  /* 0xffffffff040f7890 */ /* 0x000fe4000fffe03f */
[----:B------:R-:W-:Y:S02]  /*4b10*/  USHF.L.U32 UR17, UR7, UR5, URZ ;  /* 0x0000000507117299 */ /* 0x000fe4000800063f */
[----:B------:R-:W-:Y:S01]  /*4b20*/  ULOP3.LUT UR16, URZ, UR6, URZ, 0x33, !UPT ;  /* 0x000000063f107292 */ /* 0x000fe2000f8e333f */
[----:B------:R-:W-:-:S11]  /*4b30*/  ULDC.64 UR20, c[0x0][0x198] ;  /* 0x0000660000147ab9 */ /* 0x000fd60000000a00 */
.L_x_111:
[----:B------:R-:W-:-:S03]  /*4b40*/  UMOV UR4, 0xffffffff ;  /* 0xffffffff00047882 */ /* 0x000fc60000000000 */
[----:B------:R-:W-:Y:S05]  /*4b50*/  BRA.DIV UR4, `(.L_x_100) ;  /* 0x0000000e04fc7947 */ /* 0x000fea000b800000 */
[----:B------:R-:W-:-:S13]  /*4b60*/  ELECT P6, URZ, PT ;  /* 0x00000000003f782f */ /* 0x000fda00038c0000 */
.L_x_125:
[----:B------:R-:W0:Y:S01]  /*4b70*/  LDC R3, c[0x0][0x28c] ;  /* 0x0000a300ff037b82 */ /* 0x000e220000000800 */
[----:B------:R-:W-:Y:S01]  /*4b80*/  BSSY B1, `(.L_x_101) ;  /* 0x0000035000017945 */ /* 0x000fe20003800000 */
[----:B0-----:R-:W-:-:S13]  /*4b90*/  ISETP.LT.OR P6, PT, R3, 0x1, !P6 ;  /* 0x000000010300780c */ /* 0x001fda00077c1670 */
[----:B------:R-:W-:Y:S05]  /*4ba0*/  @P6 BRA `(.L_x_102) ;  /* 0x0000000000c86947 */ /* 0x000fea0003800000 */
[----:B------:R-:W-:Y:S02]  /*4bb0*/  IMAD.SHL.U32 R22, R22, 0x40, RZ ;  /* 0x0000004016167824 */ /* 0x000fe400078e00ff */
[----:B------:R-:W-:Y:S02]  /*4bc0*/  IMAD.SHL.U32 R19, R19, 0x40, RZ ;  /* 0x0000004013137824 */ /* 0x000fe400078e00ff */
[----:B------:R-:W-:Y:S02]  /*4bd0*/  IMAD.MOV.U32 R12, RZ, RZ, RZ ;  /* 0x000000ffff0c7224 */ /* 0x000fe400078e00ff */
[----:B------:R-:W-:Y:S02]  /*4be0*/  IMAD.U32 R13, RZ, RZ, UR19 ;  /* 0x00000013ff0d7e24 */ /* 0x000fe4000f8e00ff */
[----:B------:R-:W-:Y:S02]  /*4bf0*/  IMAD.MOV.U32 R3, RZ, RZ, R0 ;  /* 0x000000ffff037224 */ /* 0x000fe400078e0000 */
[----:B------:R-:W-:-:S07]  /*4c00*/  IMAD.MOV.U32 R4, RZ, RZ, R7 ;  /* 0x000000ffff047224 */ /* 0x000fce00078e0007 */
.L_x_106:
[----:B------:R-:W0:Y:S01]  /*4c10*/  S2R R10, SR_CgaCtaId ;  /* 0x00000000000a7919 */ /* 0x000e220000008800 */
[----:B------:R-:W-:Y:S01]  /*4c20*/  MOV R5, 0x400 ;  /* 0x0000040000057802 */ /* 0x000fe20000000f00 */
[----:B------:R-:W1:Y:S03]  /*4c30*/  @!P2 LDC R9, c[0x0][0x500] ;  /* 0x00014000ff09ab82 */ /* 0x000e660000000800 */
[----:B0-----:R-:W-:Y:S02]  /*4c40*/  LEA R11, R10, R5, 0x18 ;  /* 0x000000050a0b7211 */ /* 0x001fe400078ec0ff */
[----:B------:R-:W-:-:S03]  /*4c50*/  SHF.L.U32 R5, R3, 0x1f, RZ ;  /* 0x0000001f03057819 */ /* 0x000fc600000006ff */
[----:B------:R-:W-:-:S04]  /*4c60*/  IMAD R10, R4, 0x8, R11 ;  /* 0x00000008040a7824 */ /* 0x000fc800078e020b */
[----:B------:R-:W0:Y:S02]  /*4c70*/  SYNCS.PHASECHK.TRANS64.TRYWAIT P1, [R10+URZ+0x28], R5 ;  /* 0x000028050a0075a7 */ /* 0x000e24000802017f */
[----:B01----:R-:W-:Y:S05]  /*4c80*/  @!P1 BRA `(.L_x_103) ;  /* 0x0000000c00d09947 */ /* 0x003fea0003800000 */
.L_x_126:
[----:B0-----:R-:W-:Y:S01]  /*4c90*/  PRMT R5, R6, 0x9910, RZ ;  /* 0x0000991006057816 */ /* 0x001fe200000000ff */
[----:B------:R0:W-:Y:S03]  /*4ca0*/  @!P2 SYNCS.ARRIVE.TRANS64 RZ, [R10+URZ], R9 ;  /* 0x000000090affa9a7 */ /* 0x0001e6000800003f */
[----:B------:R-:W-:-:S13]  /*4cb0*/  ISETP.NE.AND P1, PT, R5, 0x2, PT ;  /* 0x000000020500780c */ /* 0x000fda0003f25270 */
[----:B0-----:R-:W-:Y:S05]  /*4cc0*/  @P1 BRA `(.L_x_104) ;  /* 0x0000000000041947 */ /* 0x001fea0003800000 */
[----:B------:R-:W-:Y:S01]  /*4cd0*/  BPT.TRAP 0x1 ;  /* 0x000000040000795c */ /* 0x000fe20000300000 */
.L_x_104:
[----:B------:R-:W-:Y:S05]  /*4ce0*/  @P0 BRA `(.L_x_105) ;  /* 0x0000000000040947 */ /* 0x000fea0003800000 */
[----:B------:R-:W-:Y:S01]  /*4cf0*/  BPT.TRAP 0x1 ;  /* 0x000000040000795c */ /* 0x000fe20000300000 */
.L_x_105:
[----:B------:R-:W-:Y:S01]  /*4d00*/  IMAD R11, R4, 0x2000, R11 ;  /* 0x00002000040b7824 */ /* 0x000fe200078e020b */
[----:B------:R-:W-:Y:S01]  /*4d10*/  R2UR UR9, R10 ;  /* 0x000000000a0972ca */ /* 0x000fe200000e0000 */
[----:B------:R-:W-:Y:S01]  /*4d20*/  VIADD R13, R13, 0xffffffff ;  /* 0xffffffff0d0d7836 */ /* 0x000fe20000000000 */
[----:B------:R-:W-:Y:S01]  /*4d30*/  UIADD3 UR4, UP0, UR20, 0xf0, URZ ;  /* 0x000000f014047890 */ /* 0x000fe2000ff1e03f */
[----:B------:R-:W-:Y:S01]  /*4d40*/  R2UR UR11, R19 ;  /* 0x00000000130b72ca */ /* 0x000fe200000e0000 */
[----:B------:R-:W-:Y:S01]  /*4d50*/  UIADD3 UR22, UP1, UR20, 0x1f0, URZ ;  /* 0x000001f014167890 */ /* 0x000fe2000ff3e03f */
[----:B------:R-:W-:Y:S01]  /*4d60*/  R2UR UR8, R11 ;  /* 0x000000000b0872ca */ /* 0x000fe200000e0000 */
[----:B------:R-:W-:Y:S01]  /*4d70*/  UIADD3.X UR5, URZ, UR21, URZ, UP0, !UPT ;  /* 0x000000153f057290 */ /* 0x000fe200087fe43f */
[----:B------:R-:W-:Y:S01]  /*4d80*/  R2UR UR10, R12 ;  /* 0x000000000c0a72ca */ /* 0x000fe200000e0000 */
[----:B------:R-:W-:Y:S01]  /*4d90*/  VIADD R4, R4, 0x1 ;  /* 0x0000000104047836 */ /* 0x000fe20000000000 */
[----:B------:R-:W-:Y:S01]  /*4da0*/  R2UR UR12, R2 ;  /* 0x00000000020c72ca */ /* 0x000fe200000e0000 */
[----:B------:R-:W-:Y:S01]  /*4db0*/  UIADD3.X UR23, URZ, UR21, URZ, UP1, !UPT ;  /* 0x000000153f177290 */ /* 0x000fe20008ffe43f */
[----:B------:R-:W-:Y:S01]  /*4dc0*/  R2UR UR18, R22 ;  /* 0x00000000161272ca */ /* 0x000fe200000e0000 */
[----:B------:R-:W-:Y:S01]  /*4dd0*/  UMOV UR6, 0x0 ;  /* 0x0000000000067882 */ /* 0x000fe20000000000 */
[----:B------:R-:W-:Y:S01]  /*4de0*/  ISETP.GT.AND P3, PT, R13, 0x1, PT ;  /* 0x000000010d00780c */ /* 0x000fe20003f64270 */
[----:B------:R-:W-:Y:S01]  /*4df0*/  UMOV UR7, 0x10000000 ;  /* 0x1000000000077882 */ /* 0x000fe20000000000 */
[----:B------:R-:W-:Y:S01]  /*4e00*/  ISETP.NE.AND P1, PT, R4, 0x5, PT ;  /* 0x000000050400780c */ /* 0x000fe20003f25270 */
[----:B------:R-:W-:-:S02]  /*4e10*/  VIADD R12, R12, 0x20 ;  /* 0x000000200c0c7836 */ /* 0x000fc40000000000 */
[----:B------:R-:W-:Y:S01]  /*4e20*/  UIADD3 UR13, UR8, 0x180, URZ ;  /* 0x00000180080d7890 */ /* 0x000fe2000fffe03f */
[----:B------:R-:W-:Y:S01]  /*4e30*/  SEL R10, RZ, 0x1, P1 ;  /* 0x00000001ff0a7807 */ /* 0x000fe20000800000 */
[----:B------:R-:W-:Y:S01]  /*4e40*/  UIADD3 UR14, UR8, 0xa180, URZ ;  /* 0x0000a180080e7890 */ /* 0x000fe2000fffe03f */
[----:B------:R-:W-:Y:S02]  /*4e50*/  SEL R4, R4, RZ, P1 ;  /* 0x000000ff04047207 */ /* 0x000fe40000800000 */
[----:B------:R-:W-:Y:S02]  /*4e60*/  LOP3.LUT R3, R3, R10, RZ, 0x3c, !PT ;  /* 0x0000000a03037212 */ /* 0x000fe400078e3cff */
[----:B------:R-:W-:Y:S02]  /*4e70*/  UMOV UR8, UR13 ;  /* 0x0000000d00087c82 */ /* 0x000fe40008000000 */
[----:B------:R0:W-:Y:S02]  /*4e80*/  UTMALDG.3D [UR8], [UR4], desc[UR6] ;  /* 0x00000608040075b4 */ /* 0x0001e40008011000 */
[----:B0-----:R-:W-:Y:S01]  /*4e90*/  UMOV UR8, UR14 ;  /* 0x0000000e00087c82 */ /* 0x001fe20008000000 */
[----:B------:R-:W-:-:S02]  /*4ea0*/  UMOV UR11, UR18 ;  /* 0x00000012000b7c82 */ /* 0x000fc40008000000 */
[----:B------:R0:W-:Y:S02]  /*4eb0*/  UTMALDG.3D [UR8], [UR22], desc[UR6] ;  /* 0x00000608160075b4 */ /* 0x0001e40008011000 */
[----:B0-----:R-:W-:Y:S05]  /*4ec0*/  @P3 BRA `(.L_x_106) ;  /* 0xfffffffc00503947 */ /* 0x001fea000383ffff */
.L_x_102:
[----:B------:R-:W-:Y:S05]  /*4ed0*/  BSYNC B1 ;  /* 0x0000000000017941 */ /* 0x000fea0003800000 */
.L_x_101:
[----:B------:R-:W2:Y:S01]  /*4ee0*/  LDL.64 R10, [R1] ;  /* 0x00000000010a7983 */ /* 0x000ea20000100a00 */
[----:B------:R-:W-:Y:S01]  /*4ef0*/  LOP3.LUT P4, RZ, R8, 0xff, RZ, 0xc0, !PT ;  /* 0x000000ff08ff7812 */ /* 0x000fe2000788c0ff */
[----:B------:R-:W-:Y:S01]  /*4f00*/  VIADD R4, R7, UR40 ;  /* 0x0000002807047c36 */ /* 0x000fe20008000000 */
[----:B------:R-:W-:Y:S01]  /*4f10*/  ULDC.64 UR4, c[0x0][0x650] ;  /* 0x0001940000047ab9 */ /* 0x000fe20000000a00 */
[----:B------:R-:W-:Y:S01]  /*4f20*/  IMAD.U32 R7, RZ, RZ, UR40 ;  /* 0x00000028ff077e24 */ /* 0x000fe2000f8e00ff */
[----:B------:R-:W-:Y:S01]  /*4f30*/  UISETP.GE.U32.AND UP0, UPT, UR40, 0x5, UPT ;  /* 0x000000052800788c */ /* 0x000fe2000bf06070 */
[----:B------:R-:W-:Y:S01]  /*4f40*/  BSSY B1, `(.L_x_107) ;  /* 0x000006f000017945 */ /* 0x000fe20003800000 */
[----:B------:R-:W-:Y:S01]  /*4f50*/  ISETP.GT.U32.AND P1, PT, R4, 0x4, PT ;  /* 0x000000040400780c */ /* 0x000fe20003f24070 */
[----:B------:R-:W-:Y:S01]  /*4f60*/  IMAD.MOV.U32 R19, RZ, RZ, -0x1 ;  /* 0xffffffffff137424 */ /* 0x000fe200078e00ff */
[----:B------:R-:W-:Y:S01]  /*4f70*/  PRMT R8, RZ, 0x7610, R8 ;  /* 0x00007610ff087816 */ /* 0x000fe20000000008 */
[----:B------:R-:W-:Y:S01]  /*4f80*/  IMAD.MOV.U32 R22, RZ, RZ, -0x1 ;  /* 0xffffffffff167424 */ /* 0x000fe200078e00ff */
[----:B------:R-:W-:-:S02]  /*4f90*/  ISETP.LT.U32.AND P1, PT, R7, 0x5, P1 ;  /* 0x000000050700780c */ /* 0x000fc40000f21070 */
[----:B------:R-:W-:Y:S01]  /*4fa0*/  PLOP3.LUT P3, PT, PT, PT, UP0, 0x80, 0x0 ;  /* 0x000000000000781c */ /* 0x000fe20003f6f008 */
[----:B------:R-:W0:Y:S01]  /*4fb0*/  @P4 S2R R3, SR_CgaCtaId ;  /* 0x0000000000034919 */ /* 0x000e220000008800 */
[----:B------:R-:W-:-:S04]  /*4fc0*/  @P4 MOV R2, 0x400 ;  /* 0x0000040000024802 */ /* 0x000fc80000000f00 */
[----:B0-----:R-:W-:Y:S01]  /*4fd0*/  @P4 LEA R5, R3, R2, 0x18 ;  /* 0x0000000203054211 */ /* 0x001fe200078ec0ff */
[----:B------:R-:W-:-:S03]  /*4fe0*/  IMAD.WIDE.U32 R2, R4, -0x33333333, RZ ;  /* 0xcccccccd04027825 */ /* 0x000fc600078e00ff */
[----:B------:R0:W-:Y:S01]  /*4ff0*/  @P4 SYNCS.ARRIVE.TRANS64.A1T0 RZ, [R5+URZ+0x88], RZ ;  /* 0x000088ff05ff49a7 */ /* 0x0001e2000810003f */
[----:B------:R-:W-:Y:S01]  /*5000*/  IMAD.MOV.U32 R2, RZ, RZ, -0x1 ;  /* 0xffffffffff027424 */ /* 0x000fe200078e00ff */
[----:B0-----:R-:W-:Y:S02]  /*5010*/  SHF.R.U32.HI R5, RZ, 0x2, R3 ;  /* 0x00000002ff057819 */ /* 0x001fe40000011603 */
[----:B------:R-:W-:-:S03]  /*5020*/  SEL R3, RZ, 0x1, !P1 ;  /* 0x00000001ff037807 */ /* 0x000fc60004800000 */
[----:B------:R-:W-:Y:S01]  /*5030*/  IMAD R7, R5, -0x5, R4 ;  /* 0xfffffffb05077824 */ /* 0x000fe200078e0204 */
[----:B------:R-:W-:Y:S02]  /*5040*/  LOP3.LUT R0, R0, R3, RZ, 0x3c, !PT ;  /* 0x0000000300007212 */ /* 0x000fe400078e3cff */
[----:B------:R-:W-:Y:S02]  /*5050*/  PRMT R3, RZ, 0x7610, R3 ;  /* 0x00007610ff037816 */ /* 0x000fe40000000003 */
[----:B------:R-:W-:Y:S02]  /*5060*/  @P3 LOP3.LUT R0, R0, 0x1, R5, 0x78, !PT ;  /* 0x0000000100003812 */ /* 0x000fe400078e7805 */
[----:B--2---:R-:W-:-:S04]  /*5070*/  IADD3 R18, P4, R18, R10, RZ ;  /* 0x0000000a12127210 */ /* 0x004fc80007f9e0ff */
[----:B------:R-:W-:Y:S01]  /*5080*/  ISETP.GE.U32.AND P1, PT, R18, UR4, PT ;  /* 0x0000000412007c0c */ /* 0x000fe2000bf26070 */
[----:B------:R-:W-:-:S05]  /*5090*/  IMAD.X R17, R17, 0x1, R23, P4 ;  /* 0x0000000111117824 */ /* 0x000fca00020e0617 */
[----:B------:R-:W-:-:S13]  /*50a0*/  ISETP.GE.U32.AND.EX P1, PT, R17, UR5, PT, P1 ;  /* 0x0000000511007c0c */ /* 0x000fda000bf26110 */
[----:B------:R-:W-:Y:S05]  /*50b0*/  @P1 BRA `(.L_x_108) ;  /* 0x00000004005c1947 */ /* 0x000fea0003800000 */
[----:B------:R-:W0:Y:S01]  /*50c0*/  S2R R11, SR_CTAID.X ;  /* 0x00000000000b7919 */ /* 0x000e220000002500 */
[----:B------:R-:W-:Y:S01]  /*50d0*/  ULDC.64 UR4, c[0x0][0x628] ;  /* 0x00018a0000047ab9 */ /* 0x000fe20000000a00 */
[----:B------:R-:W1:Y:S01]  /*50e0*/  LDC R12, c[0x0][0x144] ;  /* 0x00005100ff0c7b82 */ /* 0x000e620000000800 */
[----:B------:R-:W-:Y:S01]  /*50f0*/  ISETP.NE.U32.AND P1, PT, RZ, UR4, PT ;  /* 0x00000004ff007c0c */ /* 0x000fe2000bf25070 */
[----:B------:R-:W2:Y:S01]  /*5100*/  S2R R9, SR_CTAID.Y ;  /* 0x0000000000097919 */ /* 0x000ea20000002600 */
[----:B------:R-:W-:Y:S01]  /*5110*/  ULDC UR6, c[0x0][0x150] ;  /* 0x0000540000067ab9 */ /* 0x000fe20000000800 */
[----:B------:R-:W-:Y:S01]  /*5120*/  ULDC UR7, c[0x0][0x630] ;  /* 0x00018c0000077ab9 */ /* 0x000fe20000000800 */
[----:B------:R-:W-:Y:S01]  /*5130*/  ISETP.NE.AND.EX P1, PT, RZ, UR5, PT, P1 ;  /* 0x00000005ff007c0c */ /* 0x000fe2000bf25310 */
[----:B------:R-:W-:Y:S01]  /*5140*/  IMAD.MOV.U32 R2, RZ, RZ, R18 ;  /* 0x000000ffff027224 */ /* 0x000fe200078e0012 */
[----:B0-----:R-:W-:-:S05]  /*5150*/  I2FP.F32.U32 R3, R11 ;  /* 0x0000000b00037245 */ /* 0x001fca0000201000 */
[----:B------:R-:W-:Y:S01]  /*5160*/  FMUL R14, R3, UR6 ;  /* 0x00000006030e7c20 */ /* 0x000fe20008400000 */
[----:B------:R-:W-:-:S05]  /*5170*/  IMAD.MOV.U32 R3, RZ, RZ, R17 ;  /* 0x000000ffff037224 */ /* 0x000fca00078e0011 */
[----:B--2---:R-:W-:Y:S05]  /*5180*/  @!P1 BRA `(.L_x_109) ;  /* 0x0000000000289947 */ /* 0x004fea0003800000 */
[----:B------:R-:W-:Y:S02]  /*5190*/  ULDC UR6, c[0x0][0x634] ;  /* 0x00018d0000067ab9 */ /* 0x000fe40000000800 */
[----:B------:R-:W-:-:S05]  /*51a0*/  IADD3 R3, P1, R18, UR6, RZ ;  /* 0x0000000612037c10 */ /* 0x000fca000ff3e0ff */
[----:B------:R-:W-:-:S04]  /*51b0*/  IMAD.X R13, RZ, RZ, R17, P1 ;  /* 0x000000ffff0d7224 */ /* 0x000fc800008e0611 */
[----:B------:R-:W-:-:S04]  /*51c0*/  IMAD.WIDE.U32 R4, R13, UR4, RZ ;  /* 0x000000040d047c25 */ /* 0x000fc8000f8e00ff */
[----:B------:R-:W-:-:S04]  /*51d0*/  IMAD.WIDE.U32 R4, P1, R3, UR5, R4 ;  /* 0x0000000503047c25 */ /* 0x000fc8000f820004 */
[----:B------:R-:W-:-:S04]  /*51e0*/  IMAD.WIDE.U32 R2, R3, UR4, RZ ;  /* 0x0000000403027c25 */ /* 0x000fc8000f8e00ff */
[----:B------:R-:W-:Y:S01]  /*51f0*/  IMAD.MOV.U32 R2, RZ, RZ, R5 ;  /* 0x000000ffff027224 */ /* 0x000fe200078e0005 */
[----:B------:R-:W-:Y:S01]  /*5200*/  IADD3 RZ, P3, R3, R4, RZ ;  /* 0x0000000403ff7210 */ /* 0x000fe20007f7e0ff */
[----:B------:R-:W-:-:S04]  /*5210*/  IMAD.X R3, RZ, RZ, RZ, P1 ;  /* 0x000000ffff037224 */ /* 0x000fc800008e06ff */
[----:B------:R-:W-:-:S08]  /*5220*/  IMAD.WIDE.U32.X R2, R13, UR5, R2, P3 ;  /* 0x000000050d027c25 */ /* 0x000fd000098e0402 */
.L_x_109:
[--C-:B------:R-:W-:Y:S01]  /*5230*/  SHF.R.U64 R10, R2, UR7, R3.reuse ;  /* 0x00000007020a7c19 */ /* 0x100fe20008001203 */
[----:B------:R-:W0:Y:S01]  /*5240*/  F2I.U32.TRUNC.NTZ R14, R14 ;  /* 0x0000000e000e7305 */ /* 0x000e22000020f000 */
[----:B------:R-:W-:Y:S01]  /*5250*/  SHF.R.U32.HI R2, RZ, UR7, R3 ;  /* 0x00000007ff027c19 */ /* 0x000fe20008011603 */
[----:B------:R-:W-:Y:S01]  /*5260*/  ULDC.64 UR4, c[0x0][0x620] ;  /* 0x0001880000047ab9 */ /* 0x000fe20000000a00 */
[----:B------:R-:W-:Y:S01]  /*5270*/  IADD3 R5, P1, RZ, -R10, RZ ;  /* 0x8000000aff057210 */ /* 0x000fe20007f3e0ff */
[----:B------:R-:W-:Y:S01]  /*5280*/  IMAD.MOV.U32 R3, RZ, RZ, R17 ;  /* 0x000000ffff037224 */ /* 0x000fe200078e0011 */
[----:B------:R-:W-:-:S03]  /*5290*/  ULDC.64 UR6, c[0x0][0x640] ;  /* 0x0001900000067ab9 */ /* 0x000fc60000000a00 */
[----:B------:R-:W-:Y:S01]  /*52a0*/  IMAD.X R2, RZ, RZ, ~R2, P1 ;  /* 0x000000ffff027224 */ /* 0x000fe200008e0e02 */
[----:B------:R-:W-:-:S03]  /*52b0*/  ISETP.NE.U32.AND P1, PT, RZ, UR6, PT ;  /* 0x00000006ff007c0c */ /* 0x000fc6000bf25070 */
[----:B------:R-:W-:Y:S01]  /*52c0*/  IMAD R4, R2, UR4, RZ ;  /* 0x0000000402047c24 */ /* 0x000fe2000f8e02ff */
[----:B------:R-:W-:Y:S01]  /*52d0*/  ISETP.NE.AND.EX P1, PT, RZ, UR7, PT, P1 ;  /* 0x00000007ff007c0c */ /* 0x000fe2000bf25310 */
[----:B------:R-:W-:-:S04]  /*52e0*/  IMAD.MOV.U32 R2, RZ, RZ, R18 ;  /* 0x000000ffff027224 */ /* 0x000fc800078e0012 */
[----:B------:R-:W-:Y:S01]  /*52f0*/  IMAD.WIDE.U32 R2, R5, UR4, R2 ;  /* 0x0000000405027c25 */ /* 0x000fe2000f8e0002 */
[----:B------:R-:W-:-:S03]  /*5300*/  ULDC UR4, c[0x0][0x618] ;  /* 0x0001860000047ab9 */ /* 0x000fc60000000800 */
[----:B------:R-:W-:Y:S01]  /*5310*/  IMAD R5, R5, UR5, R4 ;  /* 0x0000000505057c24 */ /* 0x000fe2000f8e0204 */
[----:B------:R-:W-:Y:S01]  /*5320*/  ULDC UR5, c[0x0][0x154] ;  /* 0x0000550000057ab9 */ /* 0x000fe20000000800 */
[----:B0-----:R-:W-:Y:S02]  /*5330*/  IMAD.MOV R4, RZ, RZ, -R14 ;  /* 0x000000ffff047224 */ /* 0x001fe400078e0a0e */
[----:B------:R-:W0:Y:S01]  /*5340*/  LDC R14, c[0x0][0x148] ;  /* 0x00005200ff0e7b82 */ /* 0x000e220000000800 */
[----:B------:R-:W-:Y:S02]  /*5350*/  IMAD.IADD R3, R3, 0x1, R5 ;  /* 0x0000000103037824 */ /* 0x000fe400078e0205 */
[----:B-1----:R-:W-:Y:S01]  /*5360*/  IMAD R11, R12, R4, R11 ;  /* 0x000000040c0b7224 */ /* 0x002fe200078e020b */
[----:B------:R-:W-:Y:S02]  /*5370*/  I2FP.F32.U32 R4, R9 ;  /* 0x0000000900047245 */ /* 0x000fe40000201000 */
[----:B------:R-:W-:-:S02]  /*5380*/  SHF.R.U64 R12, R2, UR4, R3 ;  /* 0x00000004020c7c19 */ /* 0x000fc40008001203 */
[----:B------:R-:W-:Y:S01]  /*5390*/  SHF.R.U32.HI R3, RZ, UR4, R3 ;  /* 0x00000004ff037c19 */ /* 0x000fe20008011603 */
[----:B------:R-:W-:Y:S01]  /*53a0*/  FMUL R4, R4, UR5 ;  /* 0x0000000504047c20 */ /* 0x000fe20008400000 */
[----:B------:R-:W-:Y:S02]  /*53b0*/  ULDC UR4, c[0x0][0x608] ;  /* 0x0001820000047ab9 */ /* 0x000fe40000000800 */
[--C-:B------:R-:W-:Y:S01]  /*53c0*/  SHF.R.U64 R15, R12, UR4, R3.reuse ;  /* 0x000000040c0f7c19 */ /* 0x100fe20008001203 */
[----:B------:R1:W2:Y:S01]  /*53d0*/  F2I.U32.TRUNC.NTZ R20, R4 ;  /* 0x0000000400147305 */ /* 0x0002a2000020f000 */
[----:B------:R-:W-:Y:S01]  /*53e0*/  SHF.R.U32.HI R2, RZ, UR4, R3 ;  /* 0x00000004ff027c19 */ /* 0x000fe20008011603 */
[----:B------:R-:W-:-:S03]  /*53f0*/  ULDC UR4, c[0x0][0x658] ;  /* 0x0001960000047ab9 */ /* 0x000fc60000000800 */
[--C-:B------:R-:W-:Y:S02]  /*5400*/  SHF.R.U64 R13, R15, UR4, R2.reuse ;  /* 0x000000040f0d7c19 */ /* 0x100fe40008001202 */
[----:B------:R-:W-:-:S03]  /*5410*/  SHF.R.U32.HI R19, RZ, UR4, R2 ;  /* 0x00000004ff137c19 */ /* 0x000fc60008011602 */
[----:B------:R-:W-:Y:S02]  /*5420*/  IMAD.MOV.U32 R2, RZ, RZ, R13 ;  /* 0x000000ffff027224 */ /* 0x000fe400078e000d */
[----:B------:R-:W-:Y:S01]  /*5430*/  IMAD.MOV.U32 R3, RZ, RZ, R19 ;  /* 0x000000ffff037224 */ /* 0x000fe200078e0013 */
[----:B-1----:R-:W-:Y:S06]  /*5440*/  @!P1 BRA `(.L_x_110) ;  /* 0x0000000000289947 */ /* 0x002fec0003800000 */
        /* <DEDUP_REMOVED lines=10> */
.L_x_110:
[----:B------:R-:W1:Y:S01]  /*54f0*/  LDC R4, c[0x0][0x65c] ;  /* 0x00019700ff047b82 */ /* 0x000e620000000800 */
[----:B------:R-:W-:Y:S01]  /*5500*/  ULDC UR4, c[0x0][0x648] ;  /* 0x0001920000047ab9 */ /* 0x000fe20000000800 */
[----:B------:R-:W-:Y:S01]  /*5510*/  LOP3.LUT R15, R15, UR16, RZ, 0xc0, !PT ;  /* 0x000000100f0f7c12 */ /* 0x000fe2000f8ec0ff */
[----:B--2---:R-:W-:Y:S01]  /*5520*/  IMAD.MOV R20, RZ, RZ, -R20 ;  /* 0x000000ffff147224 */ /* 0x004fe200078e0a14 */
[----:B------:R-:W-:Y:S01]  /*5530*/  SHF.R.U64 R2, R2, UR4, R3 ;  /* 0x0000000402027c19 */ /* 0x000fe20008001203 */
[----:B------:R-:W-:Y:S01]  /*5540*/  ULDC UR4, c[0x0][0x638] ;  /* 0x00018e0000047ab9 */ /* 0x000fe20000000800 */
[----:B------:R-:W-:Y:S01]  /*5550*/  LOP3.LUT R12, R12, UR15, RZ, 0xc0, !PT ;  /* 0x0000000f0c0c7c12 */ /* 0x000fe2000f8ec0ff */
[----:B------:R-:W-:Y:S01]  /*5560*/  ULDC UR5, c[0x0][0x610] ;  /* 0x0001840000057ab9 */ /* 0x000fe20000000800 */
[----:B------:R-:W-:Y:S01]  /*5570*/  IMAD.MOV.U32 R3, RZ, RZ, 0x1 ;  /* 0x00000001ff037424 */ /* 0x000fe200078e00ff */
[----:B-1----:R-:W-:Y:S01]  /*5580*/  ISETP.NE.AND P1, PT, R4, 0x1, PT ;  /* 0x000000010400780c */ /* 0x002fe20003f25270 */
[----:B------:R-:W-:-:S02]  /*5590*/  IMAD.MOV R4, RZ, RZ, -R2 ;  /* 0x000000ffff047224 */ /* 0x000fc400078e0a02 */
[----:B------:R-:W-:Y:S02]  /*55a0*/  IMAD R2, R2, UR17, R15 ;  /* 0x0000001102027c24 */ /* 0x000fe4000f8e020f */
[----:B------:R-:W-:Y:S01]  /*55b0*/  IMAD R13, R4, UR4, R13 ;  /* 0x00000004040d7c24 */ /* 0x000fe2000f8e020d */
[----:B------:R-:W-:-:S07]  /*55c0*/  ULDC UR4, c[0x0][0x600] ;  /* 0x0001800000047ab9 */ /* 0x000fce0000000800 */
[----:B0-----:R-:W-:-:S04]  /*55d0*/  @P1 IMAD R11, R14, R20, R9 ;  /* 0x000000140e0b1224 */ /* 0x001fc800078e0209 */
[----:B------:R-:W-:Y:S02]  /*55e0*/  IMAD R11, R2, UR5, R11 ;  /* 0x00000005020b7c24 */ /* 0x000fe4000f8e020b */
[----:B------:R-:W-:-:S05]  /*55f0*/  IMAD R2, R13, UR4, R12 ;  /* 0x000000040d027c24 */ /* 0x000fca000f8e020c */
[----:B------:R-:W-:Y:S02]  /*5600*/  SEL R22, R2, R11, !P1 ;  /* 0x0000000b02167207 */ /* 0x000fe40004800000 */
[----:B------:R-:W-:Y:S01]  /*5610*/  SEL R19, R11, R2, !P1 ;  /* 0x000000020b137207 */ /* 0x000fe20004800000 */
[----:B------:R-:W-:-:S07]  /*5620*/  IMAD.MOV.U32 R2, RZ, RZ, R10 ;  /* 0x000000ffff027224 */ /* 0x000fce00078e000a */
.L_x_108:
[----:B------:R-:W-:Y:S05]  /*5630*/  BSYNC B1 ;  /* 0x0000000000017941 */ /* 0x000fea0003800000 */
.L_x_107:
[----:B------:R-:W-:-:S13]  /*5640*/  LOP3.LUT P1, RZ, R3, 0xff, RZ, 0xc0, !PT ;  /* 0x000000ff03ff7812 */ /* 0x000fda000782c0ff */
[----:B------:R-:W-:Y:S05]  /*5650*/  @P1 BRA `(.L_x_111) ;  /* 0xfffffff400381947 */ /* 0x000fea000383ffff */
[----:B------:R-:W-:Y:S05]  /*5660*/  BSYNC B0 ;  /* 0x0000000000007941 */ /* 0x000fea0003800000 */
.L_x_99:
[----:B------:R-:W-:-:S03]  /*5670*/  UMOV UR4, 0xffffffff ;  /* 0xffffffff00047882 */ /* 0x000fc60000000000 */
[----:B------:R-:W-:Y:S05]  /*5680*/  BRA.DIV UR4, `(.L_x_112) ;  /* 0x0000000604647947 */ /* 0x000fea000b800000 */
[----:B------:R-:W-:-:S13]  /*5690*/  ELECT P6, URZ, PT ;  /* 0x00000000003f782f */ /* 0x000fda00038c0000 */
.L_x_129:
[----:B------:R-:W-:Y:S04]  /*56a0*/  BSSY B0, `(.L_x_113) ;  /* 0x0000034000007945 */ /* 0x000fe80003800000 */
[----:B------:R-:W-:Y:S05]  /*56b0*/  @!P6 BRA `(.L_x_114) ;  /* 0x0000000000c8e947 */ /* 0x000fea0003800000 */
[----:B------:R-:W-:-:S04]  /*56c0*/  LOP3.LUT R16, R16, 0x2, RZ, 0xfc, !PT ;  /* 0x0000000210107812 */ /* 0x000fc800078efcff */
[----:B------:R-:W-:-:S13]  /*56d0*/  ISETP.NE.AND P0, PT, R16, 0x3, PT ;  /* 0x000000031000780c */ /* 0x000fda0003f05270 */
[----:B------:R-:W-:Y:S05]  /*56e0*/  @!P0 BRA `(.L_x_115) ;  /* 0x0000000000048947 */ /* 0x000fea0003800000 */
[----:B------:R-:W-:Y:S01]  /*56f0*/  BPT.TRAP 0x1 ;  /* 0x000000040000795c */ /* 0x000fe20000300000 */
.L_x_115:
[----:B------:R-:W0:Y:S01]  /*5700*/  S2R R3, SR_CgaCtaId ;  /* 0x0000000000037919 */ /* 0x000e220000008800 */
[----:B------:R-:W-:Y:S02]  /*5710*/  MOV R2, 0x400 ;  /* 0x0000040000027802 */ /* 0x000fe40000000f00 */
[----:B------:R-:W-:Y:S02]  /*5720*/  SHF.L.U32 R4, R0, 0x1f, RZ ;  /* 0x0000001f00047819 */ /* 0x000fe400000006ff */
[----:B0-----:R-:W-:-:S05]  /*5730*/  LEA R2, R3, R2, 0x18 ;  /* 0x0000000203027211 */ /* 0x001fca00078ec0ff */
[----:B------:R-:W-:-:S04]  /*5740*/  VIADD R2, R2, 0x28 ;  /* 0x0000002802027836 */ /* 0x000fc80000000000 */
[C---:B------:R-:W-:Y:S02]  /*5750*/  IMAD R9, R7.reuse, 0x8, R2 ;  /* 0x0000000807097824 */ /* 0x040fe400078e0202 */
[----:B------:R-:W-:Y:S02]  /*5760*/  VIADD R7, R7, 0x1 ;  /* 0x0000000107077836 */ /* 0x000fe40000000000 */
[----:B------:R-:W0:Y:S03]  /*5770*/  SYNCS.PHASECHK.TRANS64.TRYWAIT P0, [R9+URZ], R4 ;  /* 0x00000004090075a7 */ /* 0x000e26000800017f */
[----:B------:R-:W-:-:S04]  /*5780*/  ISETP.NE.AND P1, PT, R7, 0x5, PT ;  /* 0x000000050700780c */ /* 0x000fc80003f25270 */
[----:B------:R-:W-:Y:S02]  /*5790*/  SEL R3, RZ, 0x1, P1 ;  /* 0x00000001ff037807 */ /* 0x000fe40000800000 */
[----:B------:R-:W-:Y:S02]  /*57a0*/  SEL R7, R7, RZ, P1 ;  /* 0x000000ff07077207 */ /* 0x000fe40000800000 */
[----:B------:R-:W-:-:S03]  /*57b0*/  LOP3.LUT R6, R0, R3, RZ, 0x3c, !PT ;  /* 0x0000000300067212 */ /* 0x000fc600078e3cff */
[----:B------:R-:W-:Y:S01]  /*57c0*/  IMAD R8, R7, 0x8, R2 ;  /* 0x0000000807087824 */ /* 0x000fe200078e0202 */
[----:B------:R-:W-:Y:S01]  /*57d0*/  SHF.L.U32 R5, R6, 0x1f, RZ ;  /* 0x0000001f06057819 */ /* 0x000fe200000006ff */
[----:B0-----:R-:W-:Y:S06]  /*57e0*/  @!P0 BRA `(.L_x_116) ;  /* 0x00000004002c8947 */ /* 0x001fec0003800000 */
.L_x_130:
[----:B------:R-:W1:Y:S01]  /*57f0*/  SYNCS.PHASECHK.TRANS64.TRYWAIT P0, [R8+URZ], R5 ;  /* 0x00000005080075a7 */ /* 0x000e62000800017f */
[----:B------:R-:W-:-:S05]  /*5800*/  VIADD R0, R7, 0x1 ;  /* 0x0000000107007836 */ /* 0x000fca0000000000 */
[----:B------:R-:W-:-:S04]  /*5810*/  ISETP.NE.AND P1, PT, R0, 0x5, PT ;  /* 0x000000050000780c */ /* 0x000fc80003f25270 */
[----:B------:R-:W-:Y:S02]  /*5820*/  SEL R3, RZ, 0x1, P1 ;  /* 0x00000001ff037807 */ /* 0x000fe40000800000 */
[----:B------:R-:W-:Y:S02]  /*5830*/  SEL R7, R0, RZ, P1 ;  /* 0x000000ff00077207 */ /* 0x000fe40000800000 */
[----:B------:R-:W-:-:S03]  /*5840*/  LOP3.LUT R6, R6, R3, RZ, 0x3c, !PT ;  /* 0x0000000306067212 */ /* 0x000fc600078e3cff */
[----:B0-----:R-:W-:Y:S01]  /*5850*/  IMAD R9, R7, 0x8, R2 ;  /* 0x0000000807097824 */ /* 0x001fe200078e0202 */
[----:B------:R-:W-:Y:S01]  /*5860*/  SHF.L.U32 R4, R6, 0x1f, RZ ;  /* 0x0000001f06047819 */ /* 0x000fe200000006ff */
[----:B-1----:R-:W-:Y:S06]  /*5870*/  @!P0 BRA `(.L_x_117) ;  /* 0x00000004001c8947 */ /* 0x002fec0003800000 */
.L_x_131:
[----:B------:R-:W1:Y:S01]  /*5880*/  SYNCS.PHASECHK.TRANS64.TRYWAIT P0, [R9+URZ], R4 ;  /* 0x00000004090075a7 */ /* 0x000e62000800017f */
[----:B------:R-:W-:-:S05]  /*5890*/  VIADD R0, R7, 0x1 ;  /* 0x0000000107007836 */ /* 0x000fca0000000000 */
[----:B------:R-:W-:-:S04]  /*58a0*/  ISETP.NE.AND P1, PT, R0, 0x5, PT ;  /* 0x000000050000780c */ /* 0x000fc80003f25270 */
[----:B------:R-:W-:Y:S02]  /*58b0*/  SEL R3, RZ, 0x1, P1 ;  /* 0x00000001ff037807 */ /* 0x000fe40000800000 */
[----:B------:R-:W-:Y:S02]  /*58c0*/  SEL R7, R0, RZ, P1 ;  /* 0x000000ff00077207 */ /* 0x000fe40000800000 */
[----:B------:R-:W-:-:S03]  /*58d0*/  LOP3.LUT R11, R6, R3, RZ, 0x3c, !PT ;  /* 0x00000003060b7212 */ /* 0x000fc600078e3cff */
[----:B------:R-:W-:Y:S01]  /*58e0*/  IMAD R6, R7, 0x8, R2 ;  /* 0x0000000807067824 */ /* 0x000fe200078e0202 */
[----:B0-----:R-:W-:Y:S01]  /*58f0*/  SHF.L.U32 R5, R11, 0x1f, RZ ;  /* 0x0000001f0b057819 */ /* 0x001fe200000006ff */
[----:B-1----:R-:W-:Y:S06]  /*5900*/  @!P0 BRA `(.L_x_118) ;  /* 0x00000004000c8947 */ /* 0x002fec0003800000 */
.L_x_132:
[----:B------:R-:W1:Y:S01]  /*5910*/  SYNCS.PHASECHK.TRANS64.TRYWAIT P0, [R6+URZ], R5 ;  /* 0x00000005060075a7 */ /* 0x000e62000800017f */
[----:B------:R-:W-:-:S05]  /*5920*/  VIADD R0, R7, 0x1 ;  /* 0x0000000107007836 */ /* 0x000fca0000000000 */
[----:B------:R-:W-:-:S04]  /*5930*/  ISETP.NE.AND P1, PT, R0, 0x5, PT ;  /* 0x000000050000780c */ /* 0x000fc80003f25270 */
[----:B0-----:R-:W-:Y:S02]  /*5940*/  SEL R4, RZ, 0x1, P1 ;  /* 0x00000001ff047807 */ /* 0x001fe40000800000 */
[----:B------:R-:W-:Y:S02]  /*5950*/  SEL R3, R0, RZ, P1 ;  /* 0x000000ff00037207 */ /* 0x000fe40000800000 */
[----:B------:R-:W-:Y:S01]  /*5960*/  LOP3.LUT R0, R11, R4, RZ, 0x3c, !PT ;  /* 0x000000040b007212 */ /* 0x000fe200078e3cff */
[----:B-1----:R-:W-:Y:S06]  /*5970*/  @!P0 BRA `(.L_x_119) ;  /* 0x0000000400048947 */ /* 0x002fec0003800000 */
.L_x_133:
[----:B------:R-:W-:Y:S01]  /*5980*/  IMAD R3, R3, 0x8, R2 ;  /* 0x0000000803037824 */ /* 0x000fe200078e0202 */
[----:B------:R-:W-:-:S07]  /*5990*/  SHF.L.U32 R0, R0, 0x1f, RZ ;  /* 0x0000001f00007819 */ /* 0x000fce00000006ff */
.L_x_120:
[----:B-1----:R1:W2:Y:S02]  /*59a0*/  SYNCS.PHASECHK.TRANS64.TRYWAIT P0, [R3+URZ], R0 ;  /* 0x00000000030075a7 */ /* 0x0022a4000800017f */
[----:B--2---:R-:W-:Y:S05]  /*59b0*/  @!P0 NANOSLEEP.SYNCS 0x989680 ;  /* 0x009896800000895d */ /* 0x004fea0003900000 */
[----:B------:R-:W2:Y:S02]  /*59c0*/  @!P0 SYNCS.PHASECHK.TRANS64 P0, [R3+URZ], R0 ;  /* 0x00000000030085a7 */ /* 0x000ea4000800007f */
[----:B--2---:R-:W-:Y:S05]  /*59d0*/  @!P0 BRA `(.L_x_120) ;  /* 0xfffffffc00f08947 */ /* 0x004fea000383ffff */
.L_x_114:
[----:B------:R-:W-:Y:S05]  /*59e0*/  BSYNC B0 ;  /* 0x0000000000007941 */ /* 0x000fea0003800000 */
.L_x_113:
[----:B------:R-:W-:Y:S05]  /*59f0*/  EXIT ;  /* 0x000000000000794d */ /* 0x000fea0003800000 */
.L_x_15:
[----:B-1----:R1:W2:Y:S02]  /*5a00*/  SYNCS.PHASECHK.TRANS64.TRYWAIT P0, [R63+URZ], R0 ;  /* 0x000000003f0075a7 */ /* 0x0022a4000800017f */
[----:B--2---:R-:W-:Y:S05]  /*5a10*/  @!P0 NANOSLEEP.SYNCS 0x989680 ;  /* 0x009896800000895d */ /* 0x004fea0003900000 */
[----:B------:R-:W2:Y:S02]  /*5a20*/  @!P0 SYNCS.PHASECHK.TRANS64 P0, [R63+URZ], R0 ;  /* 0x000000003f0085a7 */ /* 0x000ea4000800007f */
[----:B--2---:R-:W-:Y:S05]  /*5a30*/  @!P0 BRA `(.L_x_15) ;  /* 0xfffffffc00f08947 */ /* 0x004fea000383ffff */
[----:B------:R-:W-:Y:S05]  /*5a40*/  BRA `(.L_x_121) ;  /* 0xffffffb800b47947 */ /* 0x000fea000383ffff */
.L_x_20:
[----:B--2---:R2:W3:Y:S02]  /*5a50*/  SYNCS.PHASECHK.TRANS64.TRYWAIT P1, [R3+URZ], R0 ;  /* 0x00000000030075a7 */ /* 0x0044e4000802017f */
[----:B---3--:R-:W-:Y:S05]  /*5a60*/  @!P1 NANOSLEEP.SYNCS 0x989680 ;  /* 0x009896800000995d */ /* 0x008fea0003900000 */
[----:B------:R-:W3:Y:S02]  /*5a70*/  @!P1 SYNCS.PHASECHK.TRANS64 P1, [R3+URZ], R0 ;  /* 0x00000000030095a7 */ /* 0x000ee4000802007f */
[----:B---3--:R-:W-:Y:S05]  /*5a80*/  @!P1 BRA `(.L_x_20) ;  /* 0xfffffffc00f09947 */ /* 0x008fea000383ffff */
[----:B------:R-:W-:Y:S05]  /*5a90*/  BRA `(.L_x_19) ;  /* 0xffffffbc00187947 */ /* 0x000fea000383ffff */
.L_x_25:
[----:B--2---:R-:W-:-:S04]  /*5aa0*/  IMAD.U32 R4, RZ, RZ, UR4 ;  /* 0x00000004ff047e24 */ /* 0x004fc8000f8e00ff */
[----:B------:R2:W3:Y:S03]  /*5ab0*/  SYNCS.PHASECHK.TRANS64.TRYWAIT P1, [R4+URZ], R3 ;  /* 0x00000003040075a7 */ /* 0x0004e6000802017f */
[----:B---3--:R-:W-:Y:S05]  /*5ac0*/  @!P1 NANOSLEEP.SYNCS 0x989680 ;  /* 0x009896800000995d */ /* 0x008fea0003900000 */
[----:B------:R-:W3:Y:S02]  /*5ad0*/  @!P1 SYNCS.PHASECHK.TRANS64 P1, [R4+URZ], R3 ;  /* 0x00000003040095a7 */ /* 0x000ee4000802007f */
[----:B---3--:R-:W-:Y:S05]  /*5ae0*/  @!P1 BRA `(.L_x_25) ;  /* 0xfffffffc00ec9947 */ /* 0x008fea000383ffff */
[----:B------:R-:W-:Y:S05]  /*5af0*/  BRA `(.L_x_24) ;  /* 0xffffffbc00d07947 */ /* 0x000fea000383ffff */
.L_x_31:
[----:B---3--:R3:W4:Y:S02]  /*5b00*/  SYNCS.PHASECHK.TRANS64.TRYWAIT P0, [R63+URZ+0x10], R0 ;  /* 0x000010003f0075a7 */ /* 0x008724000800017f */
[----:B----4-:R-:W-:Y:S05]  /*5b10*/  @!P0 NANOSLEEP.SYNCS 0x989680 ;  /* 0x009896800000895d */ /* 0x010fea0003900000 */
[----:B------:R-:W4:Y:S02]  /*5b20*/  @!P0 SYNCS.PHASECHK.TRANS64 P0, [R63+URZ+0x10], R0 ;  /* 0x000010003f0085a7 */ /* 0x000f24000800007f */
[----:B----4-:R-:W-:Y:S05]  /*5b30*/  @!P0 BRA `(.L_x_31) ;  /* 0xfffffffc00f08947 */ /* 0x010fea000383ffff */
[----:B------:R-:W-:Y:S05]  /*5b40*/  BRA `(.L_x_122) ;  /* 0xffffffc400087947 */ /* 0x000fea000383ffff */
.L_x_100:
[----:B------:R-:W-:Y:S01]  /*5b50*/  BSSY B1, `(.L_x_123) ;  /* 0x0000006000017945 */ /* 0x000fe20003800000 */
[----:B------:R-:W-:-:S07]  /*5b60*/  IMAD.MOV.U32 R15, RZ, RZ, -0x1 ;  /* 0xffffffffff0f7424 */ /* 0x000fce00078e00ff */
[----:B-----5:R-:W-:Y:S05]  /*5b70*/  WARPSYNC.COLLECTIVE R15, `(.L_x_124) ;  /* 0x000000000f0c7348 */ /* 0x020fea0003c00000 */
[----:B------:R-:W-:Y:S02]  /*5b80*/  ELECT P6, UR62, PT ;  /* 0x00000000003e782f */ /* 0x000fe400038c0000 */
[----:B------:R-:W-:Y:S01]  /*5b90*/  MOV R14, UR62 ;  /* 0x0000003e000e7c02 */ /* 0x000fe20008000f00 */
[----:B-----5:R-:W-:Y:S10]  /*5ba0*/  ENDCOLLECTIVE ;  /* 0x000000000000791b */ /* 0x020ff40003800000 */
.L_x_124:
[----:B------:R-:W-:Y:S05]  /*5bb0*/  BSYNC B1 ;  /* 0x0000000000017941 */ /* 0x000fea0003800000 */
.L_x_123:
[----:B------:R-:W-:Y:S05]  /*5bc0*/  BRA `(.L_x_125) ;  /* 0xffffffec00e87947 */ /* 0x000fea000383ffff */
.L_x_103:
[----:B0-----:R0:W1:Y:S02]  /*5bd0*/  SYNCS.PHASECHK.TRANS64.TRYWAIT P1, [R10+URZ+0x28], R5 ;  /* 0x000028050a0075a7 */ /* 0x001064000802017f */
[----:B-1----:R-:W-:Y:S05]  /*5be0*/  @!P1 NANOSLEEP.SYNCS 0x989680 ;  /* 0x009896800000995d */ /* 0x002fea0003900000 */
[----:B------:R-:W1:Y:S02]  /*5bf0*/  @!P1 SYNCS.PHASECHK.TRANS64 P1, [R10+URZ+0x28], R5 ;  /* 0x000028050a0095a7 */ /* 0x000e64000802007f */
[----:B-1----:R-:W-:Y:S05]  /*5c00*/  @!P1 BRA `(.L_x_103) ;  /* 0xfffffffc00f09947 */ /* 0x002fea000383ffff */
[----:B------:R-:W-:Y:S05]  /*5c10*/  BRA `(.L_x_126) ;  /* 0xfffffff0001c7947 */ /* 0x000fea000383ffff */
.L_x_112:
[----:B------:R-:W-:Y:S01]  /*5c20*/  BSSY B0, `(.L_x_127) ;  /* 0x0000006000007945 */ /* 0x000fe20003800000 */
[----:B------:R-:W-:-:S07]  /*5c30*/  IMAD.MOV.U32 R15, RZ, RZ, -0x1 ;  /* 0xffffffffff0f7424 */ /* 0x000fce00078e00ff */
[----:B-----5:R-:W-:Y:S05]  /*5c40*/  WARPSYNC.COLLECTIVE R15, `(.L_x_128) ;  /* 0x000000000f0c7348 */ /* 0x020fea0003c00000 */
[----:B------:R-:W-:Y:S02]  /*5c50*/  ELECT P6, UR62, PT ;  /* 0x00000000003e782f */ /* 0x000fe400038c0000 */
[----:B------:R-:W-:Y:S01]  /*5c60*/  MOV R14, UR62 ;  /* 0x0000003e000e7c02 */ /* 0x000fe20008000f00 */
[----:B-----5:R-:W-:Y:S10]  /*5c70*/  ENDCOLLECTIVE ;  /* 0x000000000000791b */ /* 0x020ff40003800000 */
.L_x_128:
[----:B------:R-:W-:Y:S05]  /*5c80*/  BSYNC B0 ;  /* 0x0000000000007941 */ /* 0x000fea0003800000 */
.L_x_127:
[----:B------:R-:W-:Y:S05]  /*5c90*/  BRA `(.L_x_129) ;  /* 0xfffffff800807947 */ /* 0x000fea000383ffff */
.L_x_116:
[----:B0-----:R0:W1:Y:S02]  /*5ca0*/  SYNCS.PHASECHK.TRANS64.TRYWAIT P0, [R9+URZ], R4 ;  /* 0x00000004090075a7 */ /* 0x001064000800017f */
[----:B-1----:R-:W-:Y:S05]  /*5cb0*/  @!P0 NANOSLEEP.SYNCS 0x989680 ;  /* 0x009896800000895d */ /* 0x002fea0003900000 */
[----:B------:R-:W1:Y:S02]  /*5cc0*/  @!P0 SYNCS.PHASECHK.TRANS64 P0, [R9+URZ], R4 ;  /* 0x00000004090085a7 */ /* 0x000e64000800007f */
[----:B-1----:R-:W-:Y:S05]  /*5cd0*/  @!P0 BRA `(.L_x_116) ;  /* 0xfffffffc00f08947 */ /* 0x002fea000383ffff */
[----:B------:R-:W-:Y:S05]  /*5ce0*/  BRA `(.L_x_130) ;  /* 0xfffffff800c07947 */ /* 0x000fea000383ffff */
.L_x_117:
[----:B0-----:R0:W1:Y:S02]  /*5cf0*/  SYNCS.PHASECHK.TRANS64.TRYWAIT P0, [R8+URZ], R5 ;  /* 0x00000005080075a7 */ /* 0x001064000800017f */
[----:B-1----:R-:W-:Y:S05]  /*5d00*/  @!P0 NANOSLEEP.SYNCS 0x989680 ;  /* 0x009896800000895d */ /* 0x002fea0003900000 */
[----:B------:R-:W1:Y:S02]  /*5d10*/  @!P0 SYNCS.PHASECHK.TRANS64 P0, [R8+URZ], R5 ;  /* 0x00000005080085a7 */ /* 0x000e64000800007f */
[----:B-1----:R-:W-:Y:S05]  /*5d20*/  @!P0 BRA `(.L_x_117) ;  /* 0xfffffffc00f08947 */ /* 0x002fea000383ffff */
[----:B------:R-:W-:Y:S05]  /*5d30*/  BRA `(.L_x_131) ;  /* 0xfffffff800d07947 */ /* 0x000fea000383ffff */
.L_x_118:
[----:B0-----:R0:W1:Y:S02]  /*5d40*/  SYNCS.PHASECHK.TRANS64.TRYWAIT P0, [R9+URZ], R4 ;  /* 0x00000004090075a7 */ /* 0x001064000800017f */
[----:B-1----:R-:W-:Y:S05]  /*5d50*/  @!P0 NANOSLEEP.SYNCS 0x989680 ;  /* 0x009896800000895d */ /* 0x002fea0003900000 */
[----:B------:R-:W1:Y:S02]  /*5d60*/  @!P0 SYNCS.PHASECHK.TRANS64 P0, [R9+URZ], R4 ;  /* 0x00000004090085a7 */ /* 0x000e64000800007f */
[----:B-1----:R-:W-:Y:S05]  /*5d70*/  @!P0 BRA `(.L_x_118) ;  /* 0xfffffffc00f08947 */ /* 0x002fea000383ffff */
[----:B------:R-:W-:Y:S05]  /*5d80*/  BRA `(.L_x_132) ;  /* 0xfffffff800e07947 */ /* 0x000fea000383ffff */
.L_x_119:
[----:B0-----:R0:W1:Y:S02]  /*5d90*/  SYNCS.PHASECHK.TRANS64.TRYWAIT P0, [R6+URZ], R5 ;  /* 0x00000005060075a7 */ /* 0x001064000800017f */
[----:B-1----:R-:W-:Y:S05]  /*5da0*/  @!P0 NANOSLEEP.SYNCS 0x989680 ;  /* 0x009896800000895d */ /* 0x002fea0003900000 */
[----:B------:R-:W1:Y:S02]  /*5db0*/  @!P0 SYNCS.PHASECHK.TRANS64 P0, [R6+URZ], R5 ;  /* 0x00000005060085a7 */ /* 0x000e64000800007f */
[----:B-1----:R-:W-:Y:S05]  /*5dc0*/  @!P0 BRA `(.L_x_119) ;  /* 0xfffffffc00f08947 */ /* 0x002fea000383ffff */
[----:B------:R-:W-:Y:S05]  /*5dd0*/  BRA `(.L_x_133) ;  /* 0xfffffff800e87947 */ /* 0x000fea000383ffff */
.L_x_134:
[----:B------:R-:W-:-:S00]  /*5de0*/  BRA `(.L_x_134) ;  /* 0xfffffffc00fc7947 */ /* 0x000fc0000383ffff */
[----:B------:R-:W-:-:S00]  /*5df0*/  NOP ;  /* 0x0000000000007918 */ /* 0x000fc00000000000 */
        /* <DEDUP_REMOVED lines=8> */
.L_x_135:


//--------------------- .nv.global.init           --------------------------
	.section	.nv.global.init,"aw",@progbits
.nv.global.init:
	.type		$str$22,@object
	.size		$str$22,($str$23 - $str$22)
$str$22:
        /*0000*/ 	.byte	0x6b, 0x5f, 0x74, 0x69, 0x6c, 0x65, 0x5f, 0x63, 0x6f, 0x75, 0x6e, 0x74, 0x20, 0x3e, 0x3d, 0x20
        /*0010*/ 	.byte	0x31, 0x00
	.type		$str$23,@object
	.size		$str$23,(__unnamed_1 - $str$23)
$str$23:
        /*0012*/ 	.byte	0x2f, 0x74, 0x6d, 0x70, 0x2f, 0x63, 0x75, 0x74, 0x6c, 0x61, 0x73, 0x73, 0x5f, 0x73, 0x77, 0x65
        /*0022*/ 	.byte	0x65, 0x70, 0x5f, 0x73, 0x72, 0x63, 0x2f, 0x69, 0x6e, 0x63, 0x6c, 0x75, 0x64, 0x65, 0x2f, 0x63
        /*0032*/ 	.byte	0x75, 0x74, 0x6c, 0x61, 0x73, 0x73, 0x2f, 0x67, 0x65, 0x6d, 0x6d, 0x2f, 0x63, 0x6f, 0x6c, 0x6c
        /*0042*/ 	.byte	0x65, 0x63, 0x74, 0x69, 0x76, 0x65, 0x2f, 0x73, 0x6d, 0x39, 0x30, 0x5f, 0x6d, 0x6d, 0x61, 0x5f
        /*0052*/ 	.byte	0x74, 0x6d, 0x61, 0x5f, 0x67, 0x6d, 0x6d, 0x61, 0x5f, 0x73, 0x73, 0x5f, 0x77, 0x61, 0x72, 0x70
        /*0062*/ 	.byte	0x73, 0x70, 0x65, 0x63, 0x69, 0x61, 0x6c, 0x69, 0x7a, 0x65, 0x64, 0x2e, 0x68, 0x70, 0x70, 0x00
	.type		__unnamed_1,@object
	.size		__unnamed_1,(.L_0 - __unnamed_1)
__unnamed_1:
        /*0072*/ 	.byte	0x76, 0x6f, 0x69, 0x64, 0x20, 0x63, 0x75, 0x74, 0x6c, 0x61, 0x73, 0x73, 0x3a, 0x3a, 0x67, 0x65
        /* <DEDUP_REMOVED lines=176> */
        /*0b82*/ 	.byte	0x65, 0x6e, 0x74, 0x69, 0x74, 0x79, 0x5d, 0x00
.L_0:


//--------------------- .nv.shared._ZN7cutlass13device_kernelINS_4gemm6kernel13GemmUniversalIN4cute5tupleIJiiiiEEENS1_10collective13CollectiveMmaINS1_34MainloopSm90TmaGmmaWarpSpecializedILi5ENS5_IJNS4_1CILi1EEESB_SB_EEENS1_32KernelTmaWarpSpecializedPingpongEEENS5_IJNSA_ILi64EEESF_NSA_ILi32EEEEEENS_10tfloat32_tENS5_IJlSB_lEEESI_SJ_NS4_8TiledMMAINS4_8MMA_AtomIJNS4_4SM904GMMA29MMA_64x64x8_F32TF32TF32_SS_TNILNSN_7ScaleInE1ELSP_1EEEEEENS4_6LayoutISC_NS5_IJNSA_ILi0EEEST_ST_EEEEENS5_IJNS4_10UnderscoreESW_SW_EEEEENS4_13SM90_TMA_LOADENS4_14ComposedLayoutINS4_7SwizzleILi3ELi4ELi3EEENS4_18smem_ptr_flag_bitsILi32EEENSS_INS5_IJNSA_ILi8EEESG_EEENS5_IJSG_SB_EEEEEEEvNS4_8identityESZ_S19_vS1A_EENS_8epilogue10collective6detail29Sm90TmaWarpSpecializedAdapterINS1D_15DefaultEpilogueISI_SJ_SJ_NS1C_6thread17LinearCombinationISI_Li1EffLNS1H_9ScaleType4KindE0ELNS_15FloatRoundStyleE2ESI_EENS1_15EpilogueDefaultEEEEEvvEEEEvNT_6ParamsE --------------------------
	.section	.nv.shared._ZN7cutlass13device_kernelINS_4gemm6kernel13GemmUniversalIN4cute5tupleIJiiiiEEENS1_10collective13CollectiveMmaINS1_34MainloopSm90TmaGmmaWarpSpecializedILi5ENS5_IJNS4_1CILi1EEESB_SB_EEENS1_32KernelTmaWarpSpecializedPingpongEEENS5_IJNSA_ILi64EEESF_NSA_ILi32EEEEEENS_10tfloat32_tENS5_IJlSB_lEEESI_SJ_NS4_8TiledMMAINS4_8MMA_AtomIJNS4_4SM904GMMA29MMA_64x64x8_F32TF32TF32_SS_TNILNSN_7ScaleInE1ELSP_1EEEEEENS4_6LayoutISC_NS5_IJNSA_ILi0EEEST_ST_EEEEENS5_IJNS4_10UnderscoreESW_SW_EEEEENS4_13SM90_TMA_LOADENS4_14ComposedLayoutINS4_7SwizzleILi3ELi4ELi3EEENS4_18smem_ptr_flag_bitsILi32EEENSS_INS5_IJNSA_ILi8EEESG_EEENS5_IJSG_SB_EEEEEEEvNS4_8identityESZ_S19_vS1A_EENS_8epilogue10collective6detail29Sm90TmaWarpSpecializedAdapterINS1D_15DefaultEpilogueISI_SJ_SJ_NS1C_6thread17LinearCombinationISI_Li1EffLNS1H_9ScaleType4KindE0ELNS_15FloatRoundStyleE2ESI_EENS1_15EpilogueDefaultEEEEEvvEEEEvNT_6ParamsE,"aw",@nobits
	.sectionflags	@""
	.align	16
	.zero		1024


//--------------------- .nv.shared.reserved.0     --------------------------
	.section	.nv.shared.reserved.0,"aw",@nobits
	.weak		__nv_reservedSMEM_offset_0_alias
	.size		__nv_reservedSMEM_offset_0_alias, 0, 0
	.other		__nv_reservedSMEM_offset_0_alias,@"STO_CUDA_RESERVED_SHARED STV_DEFAULT"
__nv_reservedSMEM_offset_0_alias:
	.zero		0


//--------------------- .nv.global                --------------------------
	.section	.nv.global,"aw",@nobits
.nv.global:
	.type		_ZN39_INTERNAL_83f43549_4_k_cu_87e712f7_61814cute1_E,@object
	.size		_ZN39_INTERNAL_83f43549_4_k_cu_87e712f7_61814cute1_E,(_ZN39_INTERNAL_83f43549_4_k_cu_87e712f7_61814cuda3std3__45__cpo6cbeginE - _ZN39_INTERNAL_83f43549_4_k_cu_87e712f7_61814cute1_E)
_ZN39_INTERNAL_83f43549_4_k_cu_87e712f7_61814cute1_E:
	.zero		1
	.type		_ZN39_INTERNAL_83f43549_4_k_cu_87e712f7_61814cuda3std3__45__cpo6cbeginE,@object
	.size		_ZN39_INTERNAL_83f43549_4_k_cu_87e712f7_61814cuda3std3__45__cpo6cbeginE,(_ZN39_INTERNAL_83f43549_4_k_cu_87e712f7_61814cuda3std3__48in_placeE - _ZN39_INTERNAL_83f43549_4_k_cu_87e712f7_61814cuda3std3__45__cpo6cbeginE)
_ZN39_INTERNAL_83f43549_4_k_cu_87e712f7_61814cuda3std3__45__cpo6cbeginE:
	.zero		1
	.type		_ZN39_INTERNAL_83f43549_4_k_cu_87e712f7_61814cuda3std3__48in_placeE,@object
	.size		_ZN39_INTERNAL_83f43549_4_k_cu_87e712f7_61814cuda3std3__48in_placeE,(_ZN39_INTERNAL_83f43549_4_k_cu_87e712f7_61814cuda3std6ranges3__45__cpo9iter_moveE - _ZN39_INTERNAL_83f43549_4_k_cu_87e712f7_61814cuda3std3__48in_placeE)
_ZN39_INTERNAL_83f43549_4_k_cu_87e712f7_61814cuda3std3__48in_placeE:
	.zero		1
	.type		_ZN39_INTERNAL_83f43549_4_k_cu_87e712f7_61814cuda3std6ranges3__45__cpo9iter_moveE,@object
	.size		_ZN39_INTERNAL_83f43549_4_k_cu_87e712f7_61814cuda3std6ranges3__45__cpo9iter_moveE,(_ZN39_INTERNAL_83f43549_4_k_cu_87e712f7_61814cuda3std3__45__cpo5beginE - _ZN39_INTERNAL_83f43549_4_k_cu_87e712f7_61814cuda3std6ranges3__45__cpo9iter_moveE)
_ZN39_INTERNAL_83f43549_4_k_cu_87e712f7_61814cuda3std6ranges3__45__cpo9iter_moveE:
	.zero		1
	.type		_ZN39_INTERNAL_83f43549_4_k_cu_87e712f7_61814cuda3std3__45__cpo5beginE,@object
	.size		_ZN39_INTERNAL_83f43549_4_k_cu_87e712f7_61814cuda3std3__45__cpo5beginE,(_ZN39_INTERNAL_83f43549_4_k_cu_87e712f7_61814cuda3std3__441_GLOBAL__N__83f43549_4_k_cu_87e712f7_61816ignoreE - _ZN39_INTERNAL_83f43549_4_k_cu_87e712f7_61814cuda3std3__45__cpo5beginE)
_ZN39_INTERNAL_83f43549_4_k_cu_87e712f7_61814cuda3std3__45__cpo5beginE:
	.zero		1
	.type		_ZN39_INTERNAL_83f43549_4_k_cu_87e712f7_61814cuda3std3__441_GLOBAL__N__83f43549_4_k_cu_87e712f7_61816ignoreE,@object
	.size		_ZN39_INTERNAL_83f43549_4_k_cu_87e712f7_61814cuda3std3__441_GLOBAL__N__83f43549_4_k_cu_87e712f7_61816ignoreE,(_ZN39_INTERNAL_83f43549_4_k_cu_87e712f7_61814cute7productE - _ZN39_INTERNAL_83f43549_4_k_cu_87e712f7_61814cuda3std3__441_GLOBAL__N__83f43549_4_k_cu_87e712f7_61816ignoreE)
_ZN39_INTERNAL_83f43549_4_k_cu_87e712f7_61814cuda3std3__441_GLOBAL__N__83f43549_4_k_cu_87e712f7_61816ignoreE:
	.zero		1
	.type		_ZN39_INTERNAL_83f43549_4_k_cu_87e712f7_61814cute7productE,@object
	.size		_ZN39_INTERNAL_83f43549_4_k_cu_87e712f7_61814cute7productE,(_ZN39_INTERNAL_83f43549_4_k_cu_87e712f7_61814cuda3std3__45__cpo3endE - _ZN39_INTERNAL_83f43549_4_k_cu_87e712f7_61814cute7productE)
_ZN39_INTERNAL_83f43549_4_k_cu_87e712f7_61814cute7productE:
	.zero		1
	.type		_ZN39_INTERNAL_83f43549_4_k_cu_87e712f7_61814cuda3std3__45__cpo3endE,@object
	.size		_ZN39_INTERNAL_83f43549_4_k_cu_87e712f7_61814cuda3std3__45__cpo3endE,(_ZN39_INTERNAL_83f43549_4_k_cu_87e712f7_61814cuda3std3__419piecewise_constructE - _ZN39_INTERNAL_83f43549_4_k_cu_87e712f7_61814cuda3std3__45__cpo3endE)
_ZN39_INTERNAL_83f43549_4_k_cu_87e712f7_61814cuda3std3__45__cpo3endE:
	.zero		1
	.type		_ZN39_INTERNAL_83f43549_4_k_cu_87e712f7_61814cuda3std3__419piecewise_constructE,@object
	.size		_ZN39_INTERNAL_83f43549_4_k_cu_87e712f7_61814cuda3std3__419piecewise_constructE,(_ZN39_INTERNAL_83f43549_4_k_cu_87e712f7_61814cuda3std3__45__cpo4cendE - _ZN39_INTERNAL_83f43549_4_k_cu_87e712f7_61814cuda3std3__419piecewise_constructE)
_ZN39_INTERNAL_83f43549_4_k_cu_87e712f7_61814cuda3std3__419piecewise_constructE:
	.zero		1
	.type		_ZN39_INTERNAL_83f43549_4_k_cu_87e712f7_61814cuda3std3__45__cpo4cendE,@object
	.size		_ZN39_INTERNAL_83f43549_4_k_cu_87e712f7_61814cuda3std3__45__cpo4cendE,(_ZN39_INTERNAL_83f43549_4_k_cu_87e712f7_61814cuda3std6ranges3__45__cpo4swapE - _ZN39_INTERNAL_83f43549_4_k_cu_87e712f7_61814cuda3std3__45__cpo4cendE)
_ZN39_INTERNAL_83f43549_4_k_cu_87e712f7_61814cuda3std3__45__cpo4cendE:
	.zero		1
	.type		_ZN39_INTERNAL_83f43549_4_k_cu_87e712f7_61814cuda3std6ranges3__45__cpo4swapE,@object
	.size		_ZN39_INTERNAL_83f43549_4_k_cu_87e712f7_61814cuda3std6ranges3__45__cpo4swapE,(.L_8 - _ZN39_INTERNAL_83f43549_4_k_cu_87e712f7_61814cuda3std6ranges3__45__cpo4swapE)
_ZN39_INTERNAL_83f43549_4_k_cu_87e712f7_61814cuda3std6ranges3__45__cpo4swapE:
	.zero		1
.L_8:


//--------------------- .nv.constant0._ZN7cutlass13device_kernelINS_4gemm6kernel13GemmUniversalIN4cute5tupleIJiiiiEEENS1_10collective13CollectiveMmaINS1_34MainloopSm90TmaGmmaWarpSpecializedILi5ENS5_IJNS4_1CILi1EEESB_SB_EEENS1_32KernelTmaWarpSpecializedPingpongEEENS5_IJNSA_ILi64EEESF_NSA_ILi32EEEEEENS_10tfloat32_tENS5_IJlSB_lEEESI_SJ_NS4_8TiledMMAINS4_8MMA_AtomIJNS4_4SM904GMMA29MMA_64x64x8_F32TF32TF32_SS_TNILNSN_7ScaleInE1ELSP_1EEEEEENS4_6LayoutISC_NS5_IJNSA_ILi0EEEST_ST_EEEEENS5_IJNS4_10UnderscoreESW_SW_EEEEENS4_13SM90_TMA_LOADENS4_14ComposedLayoutINS4_7SwizzleILi3ELi4ELi3EEENS4_18smem_ptr_flag_bitsILi32EEENSS_INS5_IJNSA_ILi8EEESG_EEENS5_IJSG_SB_EEEEEEEvNS4_8identityESZ_S19_vS1A_EENS_8epilogue10collective6detail29Sm90TmaWarpSpecializedAdapterINS1D_15DefaultEpilogueISI_SJ_SJ_NS1C_6thread17LinearCombinationISI_Li1EffLNS1H_9ScaleType4KindE0ELNS_15FloatRoundStyleE2ESI_EENS1_15EpilogueDefaultEEEEEvvEEEEvNT_6ParamsE --------------------------
	.section	.nv.constant0._ZN7cutlass13device_kernelINS_4gemm6kernel13GemmUniversalIN4cute5tupleIJiiiiEEENS1_10collective13CollectiveMmaINS1_34MainloopSm90TmaGmmaWarpSpecializedILi5ENS5_IJNS4_1CILi1EEESB_SB_EEENS1_32KernelTmaWarpSpecializedPingpongEEENS5_IJNSA_ILi64EEESF_NSA_ILi32EEEEEENS_10tfloat32_tENS5_IJlSB_lEEESI_SJ_NS4_8TiledMMAINS4_8MMA_AtomIJNS4_4SM904GMMA29MMA_64x64x8_F32TF32TF32_SS_TNILNSN_7ScaleInE1ELSP_1EEEEEENS4_6LayoutISC_NS5_IJNSA_ILi0EEEST_ST_EEEEENS5_IJNS4_10UnderscoreESW_SW_EEEEENS4_13SM90_TMA_LOADENS4_14ComposedLayoutINS4_7SwizzleILi3ELi4ELi3EEENS4_18smem_ptr_flag_bitsILi32EEENSS_INS5_IJNSA_ILi8EEESG_EEENS5_IJSG_SB_EEEEEEEvNS4_8identityESZ_S19_vS1A_EENS_8epilogue10collective6detail29Sm90TmaWarpSpecializedAdapterINS1D_15DefaultEpilogueISI_SJ_SJ_NS1C_6thread17LinearCombinationISI_Li1EffLNS1H_9ScaleType4KindE0ELNS_15FloatRoundStyleE2ESI_EENS1_15EpilogueDefaultEEEEEvvEEEEvNT_6ParamsE,"a",@progbits
	.sectionflags	@""
	.align	4
.nv.constant0._ZN7cutlass13device_kernelINS_4gemm6kernel13GemmUniversalIN4cute5tupleIJiiiiEEENS1_10collective13CollectiveMmaINS1_34MainloopSm90TmaGmmaWarpSpecializedILi5ENS5_IJNS4_1CILi1EEESB_SB_EEENS1_32KernelTmaWarpSpecializedPingpongEEENS5_IJNSA_ILi64EEESF_NSA_ILi32EEEEEENS_10tfloat32_tENS5_IJlSB_lEEESI_SJ_NS4_8TiledMMAINS4_8MMA_AtomIJNS4_4SM904GMMA29MMA_64x64x8_F32TF32TF32_SS_TNILNSN_7ScaleInE1ELSP_1EEEEEENS4_6LayoutISC_NS5_IJNSA_ILi0EEEST_ST_EEEEENS5_IJNS4_10UnderscoreESW_SW_EEEEENS4_13SM90_TMA_LOADENS4_14ComposedLayoutINS4_7SwizzleILi3ELi4ELi3EEENS4_18smem_ptr_flag_bitsILi32EEENSS_INS5_IJNSA_ILi8EEESG_EEENS5_IJSG_SB_EEEEEEEvNS4_8identityESZ_S19_vS1A_EENS_8epilogue10collective6detail29Sm90TmaWarpSpecializedAdapterINS1D_15DefaultEpilogueISI_SJ_SJ_NS1C_6thread17LinearCombinationISI_Li1EffLNS1H_9ScaleType4KindE0ELNS_15FloatRoundStyleE2ESI_EENS1_15EpilogueDefaultEEEEEvvEEEEvNT_6ParamsE:
	.zero		1664


//--------------------- SYMBOLS --------------------------

	.type		.nv.reservedSmem.offset0,@object
	.size		.nv.reservedSmem.offset0,0x4
	.type		__assertfail,@function
